	.headerflags	@"EF_CUDA_TEXMODE_UNIFIED EF_CUDA_64BIT_ADDRESS EF_CUDA_SM86 EF_CUDA_VIRTUAL_SM(EF_CUDA_SM86)"
	.elftype	@"ET_EXEC"


//--------------------- .nv.info                  --------------------------
	.section	.nv.info,"",@"SHT_CUDA_INFO"
	.align	4


	//----- nvinfo : EIATTR_REGCOUNT
	.align		4
        /*0000*/ 	.byte	0x04, 0x2f
        /*0002*/ 	.short	(.L_2 - .L_1)
	.align		4
.L_1:
        /*0004*/ 	.word	index@(triton_red_fused_add_mul_native_layer_norm_13)
        /*0008*/ 	.word	0x00000028


	//----- nvinfo : EIATTR_MIN_STACK_SIZE
	.align		4
.L_2:
        /*000c*/ 	.byte	0x04, 0x12
        /*000e*/ 	.short	(.L_4 - .L_3)
	.align		4
.L_3:
        /*0010*/ 	.word	index@(triton_red_fused_add_mul_native_layer_norm_13)
        /*0014*/ 	.word	0x00000000


	//----- nvinfo : EIATTR_FRAME_SIZE
	.align		4
.L_4:
        /*0018*/ 	.byte	0x04, 0x11
        /*001a*/ 	.short	(.L_6 - .L_5)
	.align		4
.L_5:
        /*001c*/ 	.word	index@(triton_red_fused_add_mul_native_layer_norm_13)
        /*0020*/ 	.word	0x00000000


	//----- nvinfo : EIATTR_MIN_STACK_SIZE
	.align		4
.L_6:
        /*0024*/ 	.byte	0x04, 0x12
        /*0026*/ 	.short	(.L_8 - .L_7)
	.align		4
.L_7:
        /*0028*/ 	.word	index@(triton_red_fused_add_mul_native_layer_norm_13)
        /*002c*/ 	.word	0x00000000
.L_8:


//--------------------- .nv.info.triton_red_fused_add_mul_native_layer_norm_13 --------------------------
	.section	.nv.info.triton_red_fused_add_mul_native_layer_norm_13,"",@"SHT_CUDA_INFO"
	.sectionflags	@""
	.align	4


	//----- nvinfo : EIATTR_CUDA_API_VERSION
	.align		4
        /*0000*/ 	.byte	0x04, 0x37
        /*0002*/ 	.short	(.L_10 - .L_9)
.L_9:
        /*0004*/ 	.word	0x0000007c


	//----- nvinfo : EIATTR_SW2861232_WAR
	.align		4
.L_10:
        /*0008*/ 	.byte	0x01, 0x35
	.zero		2


	//----- nvinfo : EIATTR_PARAM_CBANK
	.align		4
        /*000c*/ 	.byte	0x04, 0x0a
        /*000e*/ 	.short	(.L_12 - .L_11)
	.align		4
.L_11:
        /*0010*/ 	.word	index@(.nv.constant0.triton_red_fused_add_mul_native_layer_norm_13)
        /*0014*/ 	.short	0x0160
        /*0016*/ 	.short	0x0040


	//----- nvinfo : EIATTR_CBANK_PARAM_SIZE
	.align		4
.L_12:
        /*0018*/ 	.byte	0x03, 0x19
        /*001a*/ 	.short	0x0040


	//----- nvinfo : EIATTR_KPARAM_INFO
	.align		4
        /*001c*/ 	.byte	0x04, 0x17
        /*001e*/ 	.short	(.L_14 - .L_13)
.L_13:
        /*0020*/ 	.word	0x00000000
        /*0024*/ 	.short	0x0008
        /*0026*/ 	.short	0x0038
        /*0028*/ 	.byte	0x00, 0xf4, 0x21, 0x00


	//----- nvinfo : EIATTR_KPARAM_INFO
	.align		4
.L_14:
        /*002c*/ 	.byte	0x04, 0x17
        /*002e*/ 	.short	(.L_16 - .L_15)
.L_15:
        /*0030*/ 	.word	0x00000000
        /*0034*/ 	.short	0x0007
        /*0036*/ 	.short	0x0034
        /*0038*/ 	.byte	0x00, 0xf0, 0x11, 0x00


	//----- nvinfo : EIATTR_KPARAM_INFO
	.align		4
.L_16:
        /*003c*/ 	.byte	0x04, 0x17
        /*003e*/ 	.short	(.L_18 - .L_17)
.L_17:
        /*0040*/ 	.word	0x00000000
        /*0044*/ 	.short	0x0006
        /*0046*/ 	.short	0x0030
        /*0048*/ 	.byte	0x00, 0xf0, 0x11, 0x00


	//----- nvinfo : EIATTR_KPARAM_INFO
	.align		4
.L_18:
        /*004c*/ 	.byte	0x04, 0x17
        /*004e*/ 	.short	(.L_20 - .L_19)
.L_19:
        /*0050*/ 	.word	0x00000000
        /*0054*/ 	.short	0x0005
        /*0056*/ 	.short	0x0028
        /*0058*/ 	.byte	0x00, 0xf4, 0x21, 0x00


	//----- nvinfo : EIATTR_KPARAM_INFO
	.align		4
.L_20:
        /*005c*/ 	.byte	0x04, 0x17
        /*005e*/ 	.short	(.L_22 - .L_21)
.L_21:
        /*0060*/ 	.word	0x00000000
        /*0064*/ 	.short	0x0004
        /*0066*/ 	.short	0x0020
        /*0068*/ 	.byte	0x00, 0xf4, 0x21, 0x00


	//----- nvinfo : EIATTR_KPARAM_INFO
	.align		4
.L_22:
        /*006c*/ 	.byte	0x04, 0x17
        /*006e*/ 	.short	(.L_24 - .L_23)
.L_23:
        /*0070*/ 	.word	0x00000000
        /*0074*/ 	.short	0x0003
        /*0076*/ 	.short	0x0018
        /*0078*/ 	.byte	0x00, 0xf4, 0x21, 0x00


	//----- nvinfo : EIATTR_KPARAM_INFO
	.align		4
.L_24:
        /*007c*/ 	.byte	0x04, 0x17
        /*007e*/ 	.short	(.L_26 - .L_25)
.L_25:
        /*0080*/ 	.word	0x00000000
        /*0084*/ 	.short	0x0002
        /*0086*/ 	.short	0x0010
        /*0088*/ 	.byte	0x00, 0xf4, 0x21, 0x00


	//----- nvinfo : EIATTR_KPARAM_INFO
	.align		4
.L_26:
        /*008c*/ 	.byte	0x04, 0x17
        /*008e*/ 	.short	(.L_28 - .L_27)
.L_27:
        /*0090*/ 	.word	0x00000000
        /*0094*/ 	.short	0x0001
        /*0096*/ 	.short	0x0008
        /*0098*/ 	.byte	0x00, 0xf4, 0x21, 0x00


	//----- nvinfo : EIATTR_KPARAM_INFO
	.align		4
.L_28:
        /*009c*/ 	.byte	0x04, 0x17
        /*009e*/ 	.short	(.L_30 - .L_29)
.L_29:
        /*00a0*/ 	.word	0x00000000
        /*00a4*/ 	.short	0x0000
        /*00a6*/ 	.short	0x0000
        /*00a8*/ 	.byte	0x00, 0xf4, 0x21, 0x00


	//----- nvinfo : EIATTR_MAXREG_COUNT
	.align		4
.L_30:
        /*00ac*/ 	.byte	0x03, 0x1b
        /*00ae*/ 	.short	0x0080


	//----- nvinfo : EIATTR_COOP_GROUP_MASK_REGIDS
	.align		4
        /*00b0*/ 	.byte	0x04, 0x29
        /*00b2*/ 	.short	(.L_32 - .L_31)


	//   ....[0]....
.L_31:
        /*00b4*/ 	.word	0xffffffff


	//   ....[1]....
        /*00b8*/ 	.word	0xffffffff


	//   ....[2]....
        /*00bc*/ 	.word	0xffffffff


	//   ....[3]....
        /*00c0*/ 	.word	0xffffffff


	//   ....[4]....
        /*00c4*/ 	.word	0xffffffff


	//   ....[5]....
        /*00c8*/ 	.word	0xffffffff


	//   ....[6]....
        /*00cc*/ 	.word	0xffffffff


	//   ....[7]....
        /*00d0*/ 	.word	0xffffffff


	//   ....[8]....
        /*00d4*/ 	.word	0xffffffff


	//   ....[9]....
        /*00d8*/ 	.word	0xffffffff


	//   ....[10]....
        /*00dc*/ 	.word	0xffffffff


	//   ....[11]....
        /*00e0*/ 	.word	0xffffffff


	//   ....[12]....
        /*00e4*/ 	.word	0xffffffff


	//   ....[13]....
        /*00e8*/ 	.word	0xffffffff


	//   ....[14]....
        /*00ec*/ 	.word	0xffffffff


	//   ....[15]....
        /*00f0*/ 	.word	0xffffffff


	//   ....[16]....
        /*00f4*/ 	.word	0xffffffff


	//   ....[17]....
        /*00f8*/ 	.word	0xffffffff


	//   ....[18]....
        /*00fc*/ 	.word	0xffffffff


	//   ....[19]....
        /*0100*/ 	.word	0xffffffff


	//   ....[20]....
        /*0104*/ 	.word	0xffffffff


	//   ....[21]....
        /*0108*/ 	.word	0xffffffff


	//   ....[22]....
        /*010c*/ 	.word	0xffffffff


	//   ....[23]....
        /*0110*/ 	.word	0xffffffff


	//   ....[24]....
        /*0114*/ 	.word	0xffffffff


	//   ....[25]....
        /*0118*/ 	.word	0xffffffff


	//   ....[26]....
        /*011c*/ 	.word	0xffffffff


	//----- nvinfo : EIATTR_COOP_GROUP_INSTR_OFFSETS
	.align		4
.L_32:
        /*0120*/ 	.byte	0x04, 0x28
        /*0122*/ 	.short	(.L_34 - .L_33)


	//   ....[0]....
.L_33:
        /*0124*/ 	.word	0x00000ad0


	//   ....[1]....
        /*0128*/ 	.word	0x00000c80


	//   ....[2]....
        /*012c*/ 	.word	0x00000d60


	//   ....[3]....
        /*0130*/ 	.word	0x00000da0


	//   ....[4]....
        /*0134*/ 	.word	0x00000de0


	//   ....[5]....
        /*0138*/ 	.word	0x00000ec0


	//   ....[6]....
        /*013c*/ 	.word	0x00000f00


	//   ....[7]....
        /*0140*/ 	.word	0x00000f70


	//   ....[8]....
        /*0144*/ 	.word	0x00001020


	//   ....[9]....
        /*0148*/ 	.word	0x00001050


	//   ....[10]....
        /*014c*/ 	.word	0x00001130


	//   ....[11]....
        /*0150*/ 	.word	0x00001170


	//   ....[12]....
        /*0154*/ 	.word	0x000011a0


	//   ....[13]....
        /*0158*/ 	.word	0x00001260


	//   ....[14]....
        /*015c*/ 	.word	0x00001290


	//   ....[15]....
        /*0160*/ 	.word	0x00001440


	//   ....[16]....
        /*0164*/ 	.word	0x00001450


	//   ....[17]....
        /*0168*/ 	.word	0x00001490


	//   ....[18]....
        /*016c*/ 	.word	0x000014d0


	//   ....[19]....
        /*0170*/ 	.word	0x000015a0


	//   ....[20]....
        /*0174*/ 	.word	0x00001630


	//   ....[21]....
        /*0178*/ 	.word	0x00001660


	//   ....[22]....
        /*017c*/ 	.word	0x000016b0


	//   ....[23]....
        /*0180*/ 	.word	0x00001760


	//   ....[24]....
        /*0184*/ 	.word	0x000017b0


	//   ....[25]....
        /*0188*/ 	.word	0x00001880


	//   ....[26]....
        /*018c*/ 	.word	0x000018e0


	//----- nvinfo : EIATTR_EXIT_INSTR_OFFSETS
	.align		4
.L_34:
        /*0190*/ 	.byte	0x04, 0x1c
        /*0192*/ 	.short	(.L_36 - .L_35)


	//   ....[0]....
.L_35:
        /*0194*/ 	.word	0x00002270


	//   ....[1]....
        /*0198*/ 	.word	0x00002290


	//----- nvinfo : EIATTR_REQNTID
	.align		4
.L_36:
        /*019c*/ 	.byte	0x04, 0x10
        /*019e*/ 	.short	(.L_38 - .L_37)
.L_37:
        /*01a0*/ 	.word	0x00000200
        /*01a4*/ 	.word	0x00000001
        /*01a8*/ 	.word	0x00000001
.L_38:


//--------------------- .nv.callgraph             --------------------------
	.section	.nv.callgraph,"",@"SHT_CUDA_CALLGRAPH"
	.align	4
	.sectionentsize	8
	.align		4
        /*0000*/ 	.word	0x00000000
	.align		4
        /*0004*/ 	.word	0xffffffff
	.align		4
        /*0008*/ 	.word	0x00000000
	.align		4
        /*000c*/ 	.word	0xfffffffe
	.align		4
        /*0010*/ 	.word	0x00000000
	.align		4
        /*0014*/ 	.word	0xfffffffd
	.align		4
        /*0018*/ 	.word	0x00000000
	.align		4
        /*001c*/ 	.word	0xfffffffc


//--------------------- .nv.rel.action            --------------------------
	.section	.nv.rel.action,"",@"SHT_CUDA_RELOCINFO"
	.align	8
	.sectionentsize	8
        /*0000*/ 	.byte	0x73, 0x00, 0x00, 0x00, 0x00, 0x00, 0x00, 0x00, 0x00, 0x00, 0x00, 0x11, 0x25, 0x00, 0x05, 0x36


//--------------------- .nv.constant4             --------------------------
	.section	.nv.constant4,"a",@progbits
	.align	8
	.align		8
.nv.constant4:
        /*0000*/ 	.dword	_$_str


//--------------------- .nv.constant0.triton_red_fused_add_mul_native_layer_norm_13 --------------------------
	.section	.nv.constant0.triton_red_fused_add_mul_native_layer_norm_13,"a",@progbits
	.sectionflags	@""
	.align	4
.nv.constant0.triton_red_fused_add_mul_native_layer_norm_13:
	.zero		416


//--------------------- .text.triton_red_fused_add_mul_native_layer_norm_13 --------------------------
	.section	.text.triton_red_fused_add_mul_native_layer_norm_13,"ax",@progbits
	.sectionflags	@"SHF_BARRIERS=1"
	.sectioninfo	@"SHI_REGISTERS=40"
	.align	128
        .global         triton_red_fused_add_mul_native_layer_norm_13
        .type           triton_red_fused_add_mul_native_layer_norm_13,@function
        .size           triton_red_fused_add_mul_native_layer_norm_13,(.L_x_1 - triton_red_fused_add_mul_native_layer_norm_13)
        .other          triton_red_fused_add_mul_native_layer_norm_13,@"STO_CUDA_ENTRY STV_DEFAULT"
triton_red_fused_add_mul_native_layer_norm_13:
.text.triton_red_fused_add_mul_native_layer_norm_13:
[----:B------:R-:W-:Y:S02]  /*0000*/  MOV R1, c[0x0][0x28] ;  /* 0x00000a0000017a02 */ /* 0x000fe40000000f00 */
[----:B------:R-:W0:Y:S01]  /*0010*/  S2R R13, SR_TID.X ;  /* 0x00000000000d7919 */ /* 0x000e220000002100 */
[----:B------:R-:W-:Y:S01]  /*0020*/  MOV R10, 0x2 ;  /* 0x00000002000a7802 */ /* 0x000fe20000000f00 */
[----:B------:R-:W-:Y:S02]  /*0030*/  ULDC.64 UR4, c[0x0][0x118] ;  /* 0x0000460000047ab9 */ /* 0x000fe40000000a00 */
[----:B------:R-:W1:Y:S01]  /*0040*/  S2R R0, SR_CTAID.X ;  /* 0x0000000000007919 */ /* 0x000e620000002500 */
[----:B------:R-:W-:Y:S01]  /*0050*/  CS2R R2, SRZ ;  /* 0x0000000000027805 */ /* 0x000fe2000001ff00 */
[----:B0-----:R-:W-:-:S04]  /*0060*/  SHF.L.U32 R27, R13, 0x2, RZ ;  /* 0x000000020d1b7819 */ /* 0x001fc800000006ff */
[----:B------:R-:W-:Y:S02]  /*0070*/  LOP3.LUT R27, R27, 0x7fc, RZ, 0xc0, !PT ;  /* 0x000007fc1b1b7812 */ /* 0x000fe400078ec0ff */
[----:B-1----:R-:W-:-:S03]  /*0080*/  ISETP.GE.AND P3, PT, R0, 0x200, PT ;  /* 0x000002000000780c */ /* 0x002fc60003f66270 */
[----:B------:R-:W-:-:S04]  /*0090*/  IMAD.WIDE.U32 R6, R27, R10, c[0x0][0x170] ;  /* 0x00005c001b067625 */ /* 0x000fc800078e000a */
[CC--:B------:R-:W-:Y:S01]  /*00a0*/  IMAD.WIDE.U32 R4, R27.reuse, R10.reuse, c[0x0][0x178] ;  /* 0x00005e001b047625 */ /* 0x0c0fe200078e000a */
[----:B------:R-:W2:Y:S03]  /*00b0*/  LDG.E.EL.64 R24, [R6.64+0x3000] ;  /* 0x0030000406187981 */ /* 0x000ea6000c2e1b00 */
[----:B------:R-:W-:Y:S01]  /*00c0*/  IMAD R11, R0, 0xc00, R27 ;  /* 0x00000c00000b7824 */ /* 0x000fe200078e021b */
[----:B------:R-:W3:Y:S01]  /*00d0*/  LDG.E.EL.64 R22, [R4.64+0x3000] ;  /* 0x0030000404167981 */ /* 0x000ee2000c2e1b00 */
[----:B------:R-:W-:-:S04]  /*00e0*/  IMAD.WIDE.U32 R20, R27, R10, c[0x0][0x180] ;  /* 0x000060001b147625 */ /* 0x000fc800078e000a */
[CC--:B------:R-:W-:Y:S01]  /*00f0*/  IMAD.WIDE R18, R11.reuse, R10.reuse, c[0x0][0x160] ;  /* 0x000058000b127625 */ /* 0x0c0fe200078e020a */
[----:B------:R-:W4:Y:S04]  /*0100*/  LDG.E.EL.64 R8, [R20.64] ;  /* 0x0000000414087981 */ /* 0x000f28000c2e1b00 */
[----:B------:R-:W5:Y:S01]  /*0110*/  @!P3 LDG.E.EF.64 R2, [R18.64] ;  /* 0x000000041202b981 */ /* 0x000f62000c0e1b00 */
[----:B------:R-:W-:Y:S01]  /*0120*/  CS2R R16, SRZ ;  /* 0x0000000000107805 */ /* 0x000fe2000001ff00 */
[----:B------:R-:W-:-:S05]  /*0130*/  IMAD.WIDE R28, R11, R10, c[0x0][0x168] ;  /* 0x00005a000b1c7625 */ /* 0x000fca00078e020a */
[----:B------:R0:W5:Y:S01]  /*0140*/  @!P3 LDG.E.EF.64 R16, [R28.64] ;  /* 0x000000041c10b981 */ /* 0x000162000c0e1b00 */
[----:B------:R-:W-:-:S04]  /*0150*/  LOP3.LUT R27, R27, 0x800, RZ, 0xfc, !PT ;  /* 0x000008001b1b7812 */ /* 0x000fc800078efcff */
[C---:B------:R-:W-:Y:S02]  /*0160*/  ISETP.GE.U32.AND P0, PT, R27.reuse, 0xc00, PT ;  /* 0x00000c001b00780c */ /* 0x040fe40003f06070 */
[----:B------:R-:W-:Y:S02]  /*0170*/  ISETP.LT.U32.AND P1, PT, R27, 0xc00, PT ;  /* 0x00000c001b00780c */ /* 0x000fe40003f21070 */
[----:B------:R-:W-:Y:S02]  /*0180*/  ISETP.GE.U32.AND.EX P0, PT, RZ, RZ, PT, P0 ;  /* 0x000000ffff00720c */ /* 0x000fe40003f06100 */
[----:B------:R-:W-:Y:S02]  /*0190*/  ISETP.LT.U32.AND.EX P1, PT, RZ, RZ, !P3, P1 ;  /* 0x000000ffff00720c */ /* 0x000fe40005f21110 */
[C---:B--2---:R-:W-:Y:S02]  /*01a0*/  SHF.L.U32 R35, R24.reuse, 0x10, RZ ;  /* 0x0000001018237819 */ /* 0x044fe400000006ff */
[----:B------:R-:W-:-:S02]  /*01b0*/  PRMT R24, R24, 0x7632, R24 ;  /* 0x0000763218187816 */ /* 0x000fc40000000018 */
[C---:B---3--:R-:W-:Y:S02]  /*01c0*/  SHF.L.U32 R26, R22.reuse, 0x10, RZ ;  /* 0x00000010161a7819 */ /* 0x048fe400000006ff */
[----:B------:R-:W-:Y:S02]  /*01d0*/  PRMT R22, R22, 0x7632, R22 ;  /* 0x0000763216167816 */ /* 0x000fe40000000016 */
[----:B------:R-:W-:Y:S01]  /*01e0*/  SHF.L.U32 R30, R23, 0x10, RZ ;  /* 0x00000010171e7819 */ /* 0x000fe200000006ff */
[----:B------:R-:W-:Y:S01]  /*01f0*/  FADD R35, R35, R26 ;  /* 0x0000001a23237221 */ /* 0x000fe20000000000 */
[----:B----4-:R-:W-:Y:S02]  /*0200*/  SHF.L.U32 R31, R8, 0x10, RZ ;  /* 0x00000010081f7819 */ /* 0x010fe400000006ff */
[----:B------:R-:W-:Y:S02]  /*0210*/  SHF.L.U32 R37, R9, 0x10, RZ ;  /* 0x0000001009257819 */ /* 0x000fe400000006ff */
[----:B-----5:R-:W-:-:S02]  /*0220*/  SHF.L.U32 R26, R2, 0x10, RZ ;  /* 0x00000010021a7819 */ /* 0x020fc400000006ff */
[----:B------:R-:W-:Y:S02]  /*0230*/  SHF.L.U32 R32, R3, 0x10, RZ ;  /* 0x0000001003207819 */ /* 0x000fe400000006ff */
[----:B------:R-:W-:Y:S01]  /*0240*/  PRMT R2, R23, 0x7632, R2 ;  /* 0x0000763217027816 */ /* 0x000fe20000000002 */
[----:B0-----:R-:W-:Y:S01]  /*0250*/  FADD R28, R26, R31 ;  /* 0x0000001f1a1c7221 */ /* 0x001fe20000000000 */
[----:B------:R-:W-:Y:S01]  /*0260*/  SHF.L.U32 R23, R22, 0x10, RZ ;  /* 0x0000001016177819 */ /* 0x000fe200000006ff */
[----:B------:R-:W-:Y:S01]  /*0270*/  FADD R26, R32, R37 ;  /* 0x00000025201a7221 */ /* 0x000fe20000000000 */
[----:B------:R-:W-:Y:S02]  /*0280*/  SHF.L.U32 R32, R24, 0x10, RZ ;  /* 0x0000001018207819 */ /* 0x000fe400000006ff */
[----:B------:R-:W-:Y:S02]  /*0290*/  PRMT R9, R3, 0x7632, R9 ;  /* 0x0000763203097816 */ /* 0x000fe40000000009 */
[----:B------:R-:W-:Y:S01]  /*02a0*/  SHF.L.U32 R33, R25, 0x10, RZ ;  /* 0x0000001019217819 */ /* 0x000fe200000006ff */
[----:B------:R-:W-:Y:S01]  /*02b0*/  FADD R32, R32, R23 ;  /* 0x0000001720207221 */ /* 0x000fe20000000000 */
[----:B------:R-:W-:-:S02]  /*02c0*/  SHF.L.U32 R22, R2, 0x10, RZ ;  /* 0x0000001002167819 */ /* 0x000fc400000006ff */
[----:B------:R-:W-:Y:S01]  /*02d0*/  PRMT R8, R8, 0x7632, R8 ;  /* 0x0000763208087816 */ /* 0x000fe20000000008 */
[----:B------:R-:W-:Y:S01]  /*02e0*/  FADD R33, R33, R30 ;  /* 0x0000001e21217221 */ /* 0x000fe20000000000 */
[----:B------:R-:W-:Y:S02]  /*02f0*/  PRMT R2, R2, 0x7632, R2 ;  /* 0x0000763202027816 */ /* 0x000fe40000000002 */
[----:B------:R-:W-:Y:S02]  /*0300*/  PRMT R25, R25, 0x7632, R25 ;  /* 0x0000763219197816 */ /* 0x000fe40000000019 */
[----:B------:R-:W-:Y:S02]  /*0310*/  PRMT R23, R9, 0x7632, R23 ;  /* 0x0000763209177816 */ /* 0x000fe40000000017 */
[----:B------:R-:W-:Y:S02]  /*0320*/  SHF.L.U32 R3, R8, 0x10, RZ ;  /* 0x0000001008037819 */ /* 0x000fe400000006ff */
[----:B------:R-:W-:-:S02]  /*0330*/  SHF.L.U32 R2, R2, 0x10, RZ ;  /* 0x0000001002027819 */ /* 0x000fc400000006ff */
[----:B------:R-:W-:Y:S02]  /*0340*/  SHF.L.U32 R24, R16, 0x10, RZ ;  /* 0x0000001010187819 */ /* 0x000fe400000006ff */
[----:B------:R-:W-:Y:S01]  /*0350*/  SHF.L.U32 R30, R17, 0x10, RZ ;  /* 0x00000010111e7819 */ /* 0x000fe200000006ff */
[----:B------:R-:W-:Y:S01]  /*0360*/  FADD R2, R2, R3 ;  /* 0x0000000302027221 */ /* 0x000fe20000000000 */
[----:B------:R-:W-:Y:S01]  /*0370*/  SHF.L.U32 R25, R25, 0x10, RZ ;  /* 0x0000001019197819 */ /* 0x000fe200000006ff */
[----:B------:R-:W-:Y:S01]  /*0380*/  FFMA R35, R35, R28, R24 ;  /* 0x0000001c23237223 */ /* 0x000fe20000000018 */
[----:B------:R-:W-:Y:S01]  /*0390*/  PRMT R16, R16, 0x7632, R16 ;  /* 0x0000763210107816 */ /* 0x000fe20000000010 */
[----:B------:R-:W-:Y:S01]  /*03a0*/  FFMA R33, R33, R26, R30 ;  /* 0x0000001a21217223 */ /* 0x000fe2000000001e */
[----:B------:R-:W-:Y:S01]  /*03b0*/  PRMT R17, R17, 0x7632, R17 ;  /* 0x0000763211117816 */ /* 0x000fe20000000011 */
[----:B------:R-:W-:Y:S01]  /*03c0*/  FADD R22, R25, R22 ;  /* 0x0000001619167221 */ /* 0x000fe20000000000 */
[----:B------:R-:W-:-:S02]  /*03d0*/  SHF.L.U32 R8, R23, 0x10, RZ ;  /* 0x0000001017087819 */ /* 0x000fc400000006ff */
[----:B------:R-:W-:Y:S02]  /*03e0*/  SHF.L.U32 R9, R9, 0x10, RZ ;  /* 0x0000001009097819 */ /* 0x000fe400000006ff */
[----:B------:R-:W-:Y:S02]  /*03f0*/  SHF.L.U32 R3, R16, 0x10, RZ ;  /* 0x0000001010037819 */ /* 0x000fe400000006ff */
[----:B------:R-:W-:Y:S01]  /*0400*/  SHF.L.U32 R17, R17, 0x10, RZ ;  /* 0x0000001011117819 */ /* 0x000fe200000006ff */
[----:B------:R-:W-:Y:S02]  /*0410*/  FADD R8, R9, R8 ;  /* 0x0000000809087221 */ /* 0x000fe40000000000 */
[----:B------:R-:W-:Y:S02]  /*0420*/  FFMA R32, R32, R2, R3 ;  /* 0x0000000220207223 */ /* 0x000fe40000000003 */
[----:B------:R-:W-:Y:S01]  /*0430*/  FFMA R16, R22, R8, R17 ;  /* 0x0000000816107223 */ /* 0x000fe20000000011 */
[----:B------:R-:W-:Y:S01]  /*0440*/  IMAD R17, R0, 0xc00, R27 ;  /* 0x00000c0000117824 */ /* 0x000fe200078e021b */
[----:B------:R-:W-:Y:S01]  /*0450*/  CS2R R2, SRZ ;  /* 0x0000000000027805 */ /* 0x000fe2000001ff00 */
[----:B------:R-:W-:Y:S01]  /*0460*/  F2FP.BF16.PACK_AB R22, R32, R35 ;  /* 0x000000232016723e */ /* 0x000fe200000010ff */
[----:B------:R-:W-:Y:S01]  /*0470*/  CS2R R8, SRZ ;  /* 0x0000000000087805 */ /* 0x000fe2000001ff00 */
[----:B------:R-:W-:Y:S01]  /*0480*/  F2FP.BF16.PACK_AB R23, R16, R33 ;  /* 0x000000211017723e */ /* 0x000fe200000010ff */
[----:B------:R-:W-:Y:S01]  /*0490*/  IMAD.WIDE R24, R17, R10, c[0x0][0x160] ;  /* 0x0000580011187625 */ /* 0x000fe200078e020a */
[----:B------:R-:W-:Y:S01]  /*04a0*/  CS2R R26, SRZ ;  /* 0x00000000001a7805 */ /* 0x000fe2000001ff00 */
[----:B------:R-:W-:-:S02]  /*04b0*/  CS2R R28, SRZ ;  /* 0x00000000001c7805 */ /* 0x000fc4000001ff00 */
[----:B------:R0:W-:Y:S04]  /*04c0*/  @!P3 STG.E.64 [R18.64], R22 ;  /* 0x000000161200b986 */ /* 0x0001e8000c101b04 */
[----:B------:R-:W2:Y:S04]  /*04d0*/  @!P0 LDG.E.EL.64 R2, [R20.64+0x1000] ;  /* 0x0010000414028981 */ /* 0x000ea8000c2e1b00 */
[----:B------:R-:W3:Y:S01]  /*04e0*/  @P1 LDG.E.EF.64 R8, [R24.64] ;  /* 0x0000000418081981 */ /* 0x000ee2000c0e1b00 */
[----:B------:R-:W-:-:S03]  /*04f0*/  CS2R R30, SRZ ;  /* 0x00000000001e7805 */ /* 0x000fc6000001ff00 */
[----:B------:R-:W4:Y:S01]  /*0500*/  @!P0 LDG.E.EL.64 R26, [R6.64+0x4000] ;  /* 0x00400004061a8981 */ /* 0x000f22000c2e1b00 */
[----:B0-----:R-:W-:-:S03]  /*0510*/  IMAD.WIDE R18, R17, R10, c[0x0][0x168] ;  /* 0x00005a0011127625 */ /* 0x001fc600078e020a */
[----:B------:R-:W5:Y:S04]  /*0520*/  @!P0 LDG.E.EL.64 R28, [R4.64+0x4000] ;  /* 0x00400004041c8981 */ /* 0x000f68000c2e1b00 */
[----:B------:R4:W5:Y:S01]  /*0530*/  @P1 LDG.E.EF.64 R30, [R18.64] ;  /* 0x00000004121e1981 */ /* 0x000962000c0e1b00 */
[----:B------:R-:W-:Y:S02]  /*0540*/  ISETP.LT.AND P2, PT, R0, 0x200, PT ;  /* 0x000002000000780c */ /* 0x000fe40003f41270 */
[----:B------:R-:W-:Y:S02]  /*0550*/  FSEL R35, R35, RZ, !P3 ;  /* 0x000000ff23237208 */ /* 0x000fe40005800000 */
[----:B--2---:R-:W-:Y:S02]  /*0560*/  SHF.L.U32 R23, R3, 0x10, RZ ;  /* 0x0000001003177819 */ /* 0x004fe400000006ff */
[----:B------:R-:W-:-:S02]  /*0570*/  SHF.L.U32 R21, R2, 0x10, RZ ;  /* 0x0000001002157819 */ /* 0x000fc400000006ff */
[----:B---3--:R-:W-:Y:S02]  /*0580*/  SHF.L.U32 R22, R9, 0x10, RZ ;  /* 0x0000001009167819 */ /* 0x008fe400000006ff */
[----:B------:R-:W-:Y:S02]  /*0590*/  PRMT R3, R2, 0x7632, R3 ;  /* 0x0000763202037816 */ /* 0x000fe40000000003 */
[C---:B------:R-:W-:Y:S02]  /*05a0*/  SHF.L.U32 R20, R8.reuse, 0x10, RZ ;  /* 0x0000001008147819 */ /* 0x040fe400000006ff */
[----:B------:R-:W-:Y:S01]  /*05b0*/  PRMT R2, R8, 0x7632, R2 ;  /* 0x0000763208027816 */ /* 0x000fe20000000002 */
[----:B------:R-:W-:Y:S01]  /*05c0*/  FADD R8, R22, R23 ;  /* 0x0000001716087221 */ /* 0x000fe20000000000 */
[----:B----4-:R-:W-:Y:S01]  /*05d0*/  SHF.L.U32 R18, R27, 0x10, RZ ;  /* 0x000000101b127819 */ /* 0x010fe200000006ff */
[----:B------:R-:W-:Y:S01]  /*05e0*/  FADD R0, R20, R21 ;  /* 0x0000001514007221 */ /* 0x000fe20000000000 */
[----:B-----5:R-:W-:-:S02]  /*05f0*/  SHF.L.U32 R23, R29, 0x10, RZ ;  /* 0x000000101d177819 */ /* 0x020fc400000006ff */
[----:B------:R-:W-:Y:S02]  /*0600*/  PRMT R9, R9, 0x7632, R9 ;  /* 0x0000763209097816 */ /* 0x000fe40000000009 */
[----:B------:R-:W-:Y:S01]  /*0610*/  SHF.L.U32 R21, R3, 0x10, RZ ;  /* 0x0000001003157819 */ /* 0x000fe200000006ff */
[----:B------:R-:W-:Y:S01]  /*0620*/  FADD R24, R18, R23 ;  /* 0x0000001712187221 */ /* 0x000fe20000000000 */
[----:B------:R-:W-:Y:S02]  /*0630*/  SHF.L.U32 R23, R9, 0x10, RZ ;  /* 0x0000001009177819 */ /* 0x000fe400000006ff */
[----:B------:R-:W-:Y:S02]  /*0640*/  SHF.L.U32 R9, R31, 0x10, RZ ;  /* 0x000000101f097819 */ /* 0x000fe400000006ff */
[----:B------:R-:W-:Y:S02]  /*0650*/  SEL R18, RZ, 0x3f800000, !P2 ;  /* 0x3f800000ff127807 */ /* 0x000fe40005000000 */
[----:B------:R-:W-:Y:S01]  /*0660*/  SHF.L.U32 R20, R2, 0x10, RZ ;  /* 0x0000001002147819 */ /* 0x000fe200000006ff */
[----:B------:R-:W-:Y:S01]  /*0670*/  FFMA R8, R24, R8, R9 ;  /* 0x0000000818087223 */ /* 0x000fe20000000009 */
[----:B------:R-:W-:Y:S01]  /*0680*/  SHF.L.U32 R2, R26, 0x10, RZ ;  /* 0x000000101a027819 */ /* 0x000fe200000006ff */
[----:B------:R-:W-:Y:S01]  /*0690*/  FADD R9, R18, 1 ;  /* 0x3f80000012097421 */ /* 0x000fe20000000000 */
[----:B------:R-:W-:Y:S01]  /*06a0*/  SHF.L.U32 R19, R28, 0x10, RZ ;  /* 0x000000101c137819 */ /* 0x000fe200000006ff */
[----:B------:R-:W-:Y:S01]  /*06b0*/  FADD R20, R20, R21 ;  /* 0x0000001514147221 */ /* 0x000fe20000000000 */
[----:B------:R-:W-:-:S02]  /*06c0*/  PRMT R3, R3, 0x7632, R3 ;  /* 0x0000763203037816 */ /* 0x000fc40000000003 */
[----:B------:R-:W-:Y:S01]  /*06d0*/  PRMT R26, R26, 0x7632, R26 ;  /* 0x000076321a1a7816 */ /* 0x000fe2000000001a */
[----:B------:R-:W-:Y:S01]  /*06e0*/  FADD R2, R2, R19 ;  /* 0x0000001302027221 */ /* 0x000fe20000000000 */
[----:B------:R-:W-:Y:S02]  /*06f0*/  PRMT R28, R28, 0x7632, R28 ;  /* 0x000076321c1c7816 */ /* 0x000fe4000000001c */
[----:B------:R-:W-:Y:S02]  /*0700*/  FSEL R18, R9, R18, P1 ;  /* 0x0000001209127208 */ /* 0x000fe40000800000 */
[----:B------:R-:W-:Y:S01]  /*0710*/  SHF.L.U32 R22, R3, 0x10, RZ ;  /* 0x0000001003167819 */ /* 0x000fe200000006ff */
[----:B------:R-:W0:Y:S01]  /*0720*/  MUFU.RCP R9, R9 ;  /* 0x0000000900097308 */ /* 0x000e220000001000 */
[----:B------:R-:W-:Y:S01]  /*0730*/  SHF.L.U32 R3, R30, 0x10, RZ ;  /* 0x000000101e037819 */ /* 0x000fe200000006ff */
[----:B------:R-:W-:Y:S01]  /*0740*/  FADD R21, R18, R18 ;  /* 0x0000001212157221 */ /* 0x000fe20000000000 */
[----:B------:R-:W-:Y:S01]  /*0750*/  SHF.L.U32 R26, R26, 0x10, RZ ;  /* 0x000000101a1a7819 */ /* 0x000fe200000006ff */
[----:B------:R-:W-:Y:S01]  /*0760*/  FADD R23, R23, R22 ;  /* 0x0000001617177221 */ /* 0x000fe20000000000 */
[----:B------:R-:W-:Y:S01]  /*0770*/  SHF.L.U32 R19, R28, 0x10, RZ ;  /* 0x000000101c137819 */ /* 0x000fe200000006ff */
[----:B------:R-:W-:Y:S01]  /*0780*/  FFMA R3, R2, R0, R3 ;  /* 0x0000000002037223 */ /* 0x000fe20000000003 */
[----:B------:R-:W-:Y:S01]  /*0790*/  PRMT R30, R30, 0x7632, R30 ;  /* 0x000076321e1e7816 */ /* 0x000fe2000000001e */
[----:B------:R-:W-:Y:S01]  /*07a0*/  FMUL R2, R21, 16777216 ;  /* 0x4b80000015027820 */ /* 0x000fe20000400000 */
[----:B------:R-:W-:Y:S01]  /*07b0*/  PRMT R27, R27, 0x7632, R27 ;  /* 0x000076321b1b7816 */ /* 0x000fe2000000001b */
[----:B------:R-:W-:Y:S01]  /*07c0*/  FADD R26, R26, R19 ;  /* 0x000000131a1a7221 */ /* 0x000fe20000000000 */
[----:B------:R-:W-:Y:S01]  /*07d0*/  PRMT R29, R29, 0x7632, R29 ;  /* 0x000076321d1d7816 */ /* 0x000fe2000000001d */
[----:B------:R-:W-:Y:S01]  /*07e0*/  FADD R19, R18, R21 ;  /* 0x0000001512137221 */ /* 0x000fe20000000000 */
[----:B------:R-:W-:-:S02]  /*07f0*/  FSETP.GEU.AND P2, PT, R21, 1.175494350822287508e-38, PT ;  /* 0x008000001500780b */ /* 0x000fc40003f4e000 */
[----:B------:R-:W-:Y:S01]  /*0800*/  SHF.L.U32 R25, R30, 0x10, RZ ;  /* 0x000000101e197819 */ /* 0x000fe200000006ff */
[----:B------:R-:W-:Y:S01]  /*0810*/  FMUL R24, R19, 16777216 ;  /* 0x4b80000013187820 */ /* 0x000fe20000400000 */
[----:B------:R-:W-:Y:S01]  /*0820*/  SHF.L.U32 R0, R27, 0x10, RZ ;  /* 0x000000101b007819 */ /* 0x000fe200000006ff */
[----:B------:R-:W-:Y:S01]  /*0830*/  FADD R22, R18, R19 ;  /* 0x0000001312167221 */ /* 0x000fe20000000000 */
[----:B------:R-:W-:Y:S01]  /*0840*/  SHF.L.U32 R29, R29, 0x10, RZ ;  /* 0x000000101d1d7819 */ /* 0x000fe200000006ff */
[----:B------:R-:W-:Y:S01]  /*0850*/  FFMA R20, R26, R20, R25 ;  /* 0x000000141a147223 */ /* 0x000fe20000000019 */
[----:B------:R-:W-:Y:S02]  /*0860*/  PRMT R31, R31, 0x7632, R31 ;  /* 0x000076321f1f7816 */ /* 0x000fe4000000001f */
[----:B------:R-:W-:Y:S01]  /*0870*/  FSEL R27, R2, R21, !P2 ;  /* 0x00000015021b7208 */ /* 0x000fe20005000000 */
[----:B------:R-:W-:Y:S01]  /*0880*/  FADD R2, -R35, R3 ;  /* 0x0000000323027221 */ /* 0x000fe20000000100 */
[----:B------:R-:W-:Y:S01]  /*0890*/  FSETP.GEU.AND P4, PT, R19, 1.175494350822287508e-38, PT ;  /* 0x008000001300780b */ /* 0x000fe20003f8e000 */
[----:B------:R-:W-:Y:S01]  /*08a0*/  FADD R0, R0, R29 ;  /* 0x0000001d00007221 */ /* 0x000fe20000000000 */
[----:B------:R-:W-:Y:S01]  /*08b0*/  SHF.L.U32 R31, R31, 0x10, RZ ;  /* 0x000000101f1f7819 */ /* 0x000fe200000006ff */
[----:B0-----:R-:W-:Y:S01]  /*08c0*/  FFMA R26, R2, R9, R35 ;  /* 0x00000009021a7223 */ /* 0x001fe20000000023 */
[----:B------:R-:W-:Y:S01]  /*08d0*/  FSEL R25, R33, RZ, !P3 ;  /* 0x000000ff21197208 */ /* 0x000fe20005800000 */
[----:B------:R-:W0:Y:S01]  /*08e0*/  MUFU.RCP R27, R27 ;  /* 0x0000001b001b7308 */ /* 0x000e220000001000 */
[----:B------:R-:W-:Y:S01]  /*08f0*/  FSEL R30, R24, R19, !P4 ;  /* 0x00000013181e7208 */ /* 0x000fe20006000000 */
[----:B------:R-:W-:Y:S01]  /*0900*/  FFMA R23, R0, R23, R31 ;  /* 0x0000001700177223 */ /* 0x000fe2000000001f */
[----:B------:R-:W-:Y:S01]  /*0910*/  FADD R29, R3, -R26 ;  /* 0x8000001a031d7221 */ /* 0x000fe20000000000 */
[----:B------:R-:W-:Y:S01]  /*0920*/  FADD R0, -R25, R8 ;  /* 0x0000000819007221 */ /* 0x000fe20000000100 */
[C---:B------:R-:W-:Y:S01]  /*0930*/  FMUL R33, R22.reuse, 16777216 ;  /* 0x4b80000016217820 */ /* 0x040fe20000400000 */
[----:B------:R-:W-:Y:S01]  /*0940*/  FSETP.GEU.AND P5, PT, R22, 1.175494350822287508e-38, PT ;  /* 0x008000001600780b */ /* 0x000fe20003fae000 */
[----:B------:R-:W-:Y:S01]  /*0950*/  FFMA R2, R2, R29, RZ ;  /* 0x0000001d02027223 */ /* 0x000fe200000000ff */
[----:B------:R-:W-:Y:S01]  /*0960*/  FSEL R24, R26, R35, P1 ;  /* 0x000000231a187208 */ /* 0x000fe20000800000 */
[----:B------:R-:W1:Y:S01]  /*0970*/  MUFU.RCP R30, R30 ;  /* 0x0000001e001e7308 */ /* 0x000e620000001000 */
[----:B------:R-:W-:Y:S01]  /*0980*/  FFMA R26, R0, R9, R25 ;  /* 0x00000009001a7223 */ /* 0x000fe20000000019 */
[----:B------:R-:W-:Y:S01]  /*0990*/  FMUL R29, R18, 16777216 ;  /* 0x4b800000121d7820 */ /* 0x000fe20000400000 */
[----:B------:R-:W-:-:S02]  /*09a0*/  FSEL R31, R32, RZ, !P3 ;  /* 0x000000ff201f7208 */ /* 0x000fc40005800000 */
[----:B------:R-:W-:Y:S01]  /*09b0*/  FSEL R32, R33, R22, !P5 ;  /* 0x0000001621207208 */ /* 0x000fe20006800000 */
[----:B------:R-:W-:Y:S01]  /*09c0*/  FADD R33, R8, -R26 ;  /* 0x8000001a08217221 */ /* 0x000fe20000000000 */
[----:B------:R-:W-:Y:S02]  /*09d0*/  FSEL R25, R26, R25, P1 ;  /* 0x000000191a197208 */ /* 0x000fe40000800000 */
[-C--:B------:R-:W-:Y:S01]  /*09e0*/  FSEL R28, R29, R18.reuse, !P2 ;  /* 0x000000121d1c7208 */ /* 0x080fe20005000000 */
[----:B------:R-:W-:Y:S01]  /*09f0*/  FFMA R26, R0, R33, RZ ;  /* 0x00000021001a7223 */ /* 0x000fe200000000ff */
[----:B------:R-:W-:Y:S01]  /*0a00*/  FADD R0, -R31, R20 ;  /* 0x000000141f007221 */ /* 0x000fe20000000100 */
[----:B------:R-:W-:Y:S01]  /*0a10*/  FSEL R33, R29, R18, !P4 ;  /* 0x000000121d217208 */ /* 0x000fe20006000000 */
[----:B------:R-:W2:Y:S01]  /*0a20*/  MUFU.RCP R32, R32 ;  /* 0x0000002000207308 */ /* 0x000ea20000001000 */
[----:B0-----:R-:W-:Y:S01]  /*0a30*/  FMUL R28, R27, R28 ;  /* 0x0000001c1b1c7220 */ /* 0x001fe20000400000 */
[----:B------:R-:W-:Y:S01]  /*0a40*/  FFMA R27, R0, R9, R31 ;  /* 0x00000009001b7223 */ /* 0x000fe2000000001f */
[----:B------:R-:W-:Y:S01]  /*0a50*/  FSETP.NEU.AND P2, PT, R21, RZ, PT ;  /* 0x000000ff1500720b */ /* 0x000fe20003f4d000 */
[----:B-1----:R-:W-:Y:S01]  /*0a60*/  FMUL R30, R30, R33 ;  /* 0x000000211e1e7220 */ /* 0x002fe20000400000 */
[----:B------:R-:W-:Y:S01]  /*0a70*/  FSEL R33, R29, R18, !P5 ;  /* 0x000000121d217208 */ /* 0x000fe20006800000 */
[----:B------:R-:W-:Y:S01]  /*0a80*/  FADD R29, R20, -R27 ;  /* 0x8000001b141d7221 */ /* 0x000fe20000000000 */
[----:B------:R-:W-:-:S02]  /*0a90*/  FSEL R35, R27, R31, P1 ;  /* 0x0000001f1b237208 */ /* 0x000fc40000800000 */
[----:B------:R-:W-:Y:S01]  /*0aa0*/  FSEL R28, R28, RZ, P2 ;  /* 0x000000ff1c1c7208 */ /* 0x000fe20001000000 */
[----:B------:R-:W-:Y:S01]  /*0ab0*/  FFMA R31, R0, R29, RZ ;  /* 0x0000001d001f7223 */ /* 0x000fe200000000ff */
[----:B------:R-:W-:Y:S01]  /*0ac0*/  FSETP.NEU.AND P2, PT, R19, RZ, PT ;  /* 0x000000ff1300720b */ /* 0x000fe20003f4d000 */
[----:B------:R-:W0:Y:S01]  /*0ad0*/  SHFL.BFLY PT, R29, R22, 0x10, 0x1f ;  /* 0x0e001f00161d7f89 */ /* 0x000e2200000e0000 */
[----:B------:R-:W-:Y:S01]  /*0ae0*/  FSETP.NEU.AND P4, PT, R22, RZ, PT ;  /* 0x000000ff1600720b */ /* 0x000fe20003f8d000 */
[----:B------:R-:W-:Y:S01]  /*0af0*/  FADD R2, R2, R31 ;  /* 0x0000001f02027221 */ /* 0x000fe20000000000 */
[----:B------:R-:W-:Y:S01]  /*0b00*/  FSEL R31, R16, RZ, !P3 ;  /* 0x000000ff101f7208 */ /* 0x000fe20005800000 */
[----:B--2---:R-:W-:Y:S01]  /*0b10*/  FMUL R27, R32, R33 ;  /* 0x00000021201b7220 */ /* 0x004fe20000400000 */
[----:B------:R-:W-:Y:S01]  /*0b20*/  FADD R33, -R24, R35 ;  /* 0x0000002318217221 */ /* 0x000fe20000000100 */
[----:B------:R-:W-:Y:S02]  /*0b30*/  FSEL R30, R30, RZ, P2 ;  /* 0x000000ff1e1e7208 */ /* 0x000fe40001000000 */
[----:B------:R-:W-:Y:S01]  /*0b40*/  FADD R0, -R31, R23 ;  /* 0x000000171f007221 */ /* 0x000fe20000000100 */
[C---:B------:R-:W-:Y:S01]  /*0b50*/  FMUL R35, R33.reuse, R33 ;  /* 0x0000002121237220 */ /* 0x040fe20000400000 */
[----:B------:R-:W-:Y:S01]  /*0b60*/  FFMA R24, R33, R28, R24 ;  /* 0x0000001c21187223 */ /* 0x000fe20000000018 */
[----:B------:R-:W-:-:S02]  /*0b70*/  FSEL R33, R26, RZ, P1 ;  /* 0x000000ff1a217208 */ /* 0x000fc40000800000 */
[----:B------:R-:W-:Y:S01]  /*0b80*/  FMUL R18, R18, R35 ;  /* 0x0000002312127220 */ /* 0x000fe20000400000 */
[----:B------:R-:W-:Y:S01]  /*0b90*/  FSEL R35, R2, RZ, P1 ;  /* 0x000000ff02237208 */ /* 0x000fe20000800000 */
[----:B------:R-:W-:Y:S01]  /*0ba0*/  FFMA R2, R0, R9, R31 ;  /* 0x0000000900027223 */ /* 0x000fe2000000001f */
[----:B------:R-:W-:Y:S01]  /*0bb0*/  FADD R25, R25, -R24 ;  /* 0x8000001819197221 */ /* 0x000fe20000000000 */
[----:B------:R-:W-:Y:S02]  /*0bc0*/  FSEL R27, R27, RZ, P4 ;  /* 0x000000ff1b1b7208 */ /* 0x000fe40002000000 */
[----:B------:R-:W-:Y:S01]  /*0bd0*/  FADD R9, R23, -R2 ;  /* 0x8000000217097221 */ /* 0x000fe20000000000 */
[----:B------:R-:W-:Y:S01]  /*0be0*/  FSEL R31, R2, R31, P1 ;  /* 0x0000001f021f7208 */ /* 0x000fe20000800000 */
[----:B------:R-:W-:Y:S01]  /*0bf0*/  FMUL R16, R25, R25 ;  /* 0x0000001919107220 */ /* 0x000fe20000400000 */
[----:B------:R-:W-:Y:S01]  /*0c00*/  FFMA R18, R28, R18, R35 ;  /* 0x000000121c127223 */ /* 0x000fe20000000023 */
[----:B------:R-:W-:Y:S01]  /*0c10*/  FFMA R0, R0, R9, RZ ;  /* 0x0000000900007223 */ /* 0x000fe200000000ff */
[----:B0-----:R-:W-:Y:S01]  /*0c20*/  FADD R2, R22, R29 ;  /* 0x0000001d16027221 */ /* 0x001fe20000000000 */
[----:B------:R-:W-:Y:S01]  /*0c30*/  FMUL R16, R21, R16 ;  /* 0x0000001015107220 */ /* 0x000fe20000400000 */
[----:B------:R-:W-:Y:S01]  /*0c40*/  FFMA R24, R25, R30, R24 ;  /* 0x0000001e19187223 */ /* 0x000fe20000000018 */
[----:B------:R-:W-:Y:S01]  /*0c50*/  FADD R25, R33, R18 ;  /* 0x0000001221197221 */ /* 0x000fe20000000000 */
[C---:B------:R-:W-:Y:S01]  /*0c60*/  FMUL R21, R2.reuse, 0.25 ;  /* 0x3e80000002157820 */ /* 0x040fe20000400000 */
[C---:B------:R-:W-:Y:S01]  /*0c70*/  FSETP.GEU.AND P5, PT, |R2|.reuse, 1.175494350822287508e-38, PT ;  /* 0x008000000200780b */ /* 0x040fe20003fae200 */
[----:B------:R-:W0:Y:S01]  /*0c80*/  SHFL.BFLY PT, R9, R2, 0x8, 0x1f ;  /* 0x0d001f0002097f89 */ /* 0x000e2200000e0000 */
[----:B------:R-:W-:Y:S01]  /*0c90*/  FSETP.GT.AND P2, PT, |R2|, 8.50705917302346158658e+37, PT ;  /* 0x7e8000000200780b */ /* 0x000fe20003f44200 */
[----:B------:R-:W-:Y:S01]  /*0ca0*/  FADD R31, R31, -R24 ;  /* 0x800000181f1f7221 */ /* 0x000fe20000000000 */
[----:B------:R-:W-:Y:S01]  /*0cb0*/  FFMA R16, R30, R16, R25 ;  /* 0x000000101e107223 */ /* 0x000fe20000000019 */
[----:B------:R-:W-:-:S02]  /*0cc0*/  FSETP.NEU.AND P4, PT, R2, RZ, PT ;  /* 0x000000ff0200720b */ /* 0x000fc40003f8d000 */
[----:B------:R-:W-:Y:S01]  /*0cd0*/  FSEL R26, R21, R2, P2 ;  /* 0x00000002151a7208 */ /* 0x000fe20001000000 */
[C---:B------:R-:W-:Y:S01]  /*0ce0*/  FMUL R18, R31.reuse, R31 ;  /* 0x0000001f1f127220 */ /* 0x040fe20000400000 */
[----:B------:R-:W-:Y:S01]  /*0cf0*/  FSEL R21, R0, RZ, P1 ;  /* 0x000000ff00157208 */ /* 0x000fe20000800000 */
[----:B------:R-:W-:Y:S01]  /*0d00*/  FFMA R0, R31, R27, R24 ;  /* 0x0000001b1f007223 */ /* 0x000fe20000000018 */
[----:B------:R-:W-:Y:S01]  /*0d10*/  F2FP.BF16.PACK_AB R23, R23, R8 ;  /* 0x000000081717723e */ /* 0x000fe200000010ff */
[----:B------:R-:W-:Y:S01]  /*0d20*/  FMUL R18, R19, R18 ;  /* 0x0000001213127220 */ /* 0x000fe20000400000 */
[----:B------:R-:W-:Y:S01]  /*0d30*/  @!P5 FMUL R26, R26, 16777216 ;  /* 0x4b8000001a1ad820 */ /* 0x000fe20000400000 */
[----:B------:R-:W-:Y:S01]  /*0d40*/  FADD R16, R21, R16 ;  /* 0x0000001015107221 */ /* 0x000fe20000000000 */
[----:B------:R-:W-:Y:S01]  /*0d50*/  @P2 FMUL R29, R29, 0.25 ;  /* 0x3e8000001d1d2820 */ /* 0x000fe20000400000 */
[----:B------:R-:W1:Y:S02]  /*0d60*/  SHFL.BFLY PT, R21, R0, 0x10, 0x1f ;  /* 0x0e001f0000157f89 */ /* 0x000e6400000e0000 */
[----:B------:R-:W-:Y:S01]  /*0d70*/  FFMA R18, R27, R18, R16 ;  /* 0x000000121b127223 */ /* 0x000fe20000000010 */
[----:B------:R-:W2:Y:S01]  /*0d80*/  MUFU.RCP R26, R26 ;  /* 0x0000001a001a7308 */ /* 0x000ea20000001000 */
[----:B------:R-:W-:-:S03]  /*0d90*/  @!P5 FMUL R29, R29, 16777216 ;  /* 0x4b8000001d1dd820 */ /* 0x000fc60000400000 */
[----:B------:R-:W3:Y:S01]  /*0da0*/  SHFL.BFLY PT, R25, R18, 0x10, 0x1f ;  /* 0x0e001f0012197f89 */ /* 0x000ee200000e0000 */
[----:B0-----:R-:W-:-:S04]  /*0db0*/  FADD R16, R2, R9 ;  /* 0x0000000902107221 */ /* 0x001fc80000000000 */
[C---:B------:R-:W-:Y:S01]  /*0dc0*/  FMUL R27, R16.reuse, 0.25 ;  /* 0x3e800000101b7820 */ /* 0x040fe20000400000 */
[C---:B------:R-:W-:Y:S01]  /*0dd0*/  FSETP.GEU.AND P5, PT, |R16|.reuse, 1.175494350822287508e-38, PT ;  /* 0x008000001000780b */ /* 0x040fe20003fae200 */
[----:B------:R-:W0:Y:S01]  /*0de0*/  SHFL.BFLY PT, R19, R16, 0x4, 0x1f ;  /* 0x0c801f0010137f89 */ /* 0x000e2200000e0000 */
[----:B------:R-:W-:Y:S01]  /*0df0*/  FSETP.GT.AND P2, PT, |R16|, 8.50705917302346158658e+37, PT ;  /* 0x7e8000001000780b */ /* 0x000fe20003f44200 */
[----:B--2---:R-:W-:-:S03]  /*0e00*/  FMUL R29, R26, R29 ;  /* 0x0000001d1a1d7220 */ /* 0x004fc60000400000 */
[----:B------:R-:W-:Y:S02]  /*0e10*/  FSEL R24, R27, R16, P2 ;  /* 0x000000101b187208 */ /* 0x000fe40001000000 */
[----:B------:R-:W-:Y:S01]  /*0e20*/  FSEL R29, R29, RZ, P4 ;  /* 0x000000ff1d1d7208 */ /* 0x000fe20002000000 */
[----:B-1----:R-:W-:Y:S01]  /*0e30*/  FADD R21, -R0, R21 ;  /* 0x0000001500157221 */ /* 0x002fe20000000100 */
[----:B------:R-:W-:-:S03]  /*0e40*/  FSETP.NEU.AND P4, PT, R16, RZ, PT ;  /* 0x000000ff1000720b */ /* 0x000fc60003f8d000 */
[----:B------:R-:W-:Y:S01]  /*0e50*/  @!P5 FMUL R24, R24, 16777216 ;  /* 0x4b8000001818d820 */ /* 0x000fe20000400000 */
[C---:B------:R-:W-:Y:S01]  /*0e60*/  FFMA R0, R21.reuse, R29, R0 ;  /* 0x0000001d15007223 */ /* 0x040fe20000000000 */
[----:B------:R-:W-:Y:S01]  /*0e70*/  FMUL R27, R21, R21 ;  /* 0x00000015151b7220 */ /* 0x000fe20000400000 */
[----:B---3--:R-:W-:Y:S01]  /*0e80*/  FADD R18, R18, R25 ;  /* 0x0000001912127221 */ /* 0x008fe20000000000 */
[----:B------:R-:W-:Y:S02]  /*0e90*/  @P2 FMUL R9, R9, 0.25 ;  /* 0x3e80000009092820 */ /* 0x000fe40000400000 */
[----:B------:R-:W1:Y:S01]  /*0ea0*/  MUFU.RCP R24, R24 ;  /* 0x0000001800187308 */ /* 0x000e620000001000 */
[----:B------:R-:W-:Y:S01]  /*0eb0*/  FMUL R27, R22, R27 ;  /* 0x0000001b161b7220 */ /* 0x000fe20000400000 */
[----:B------:R-:W2:Y:S01]  /*0ec0*/  SHFL.BFLY PT, R21, R0, 0x8, 0x1f ;  /* 0x0d001f0000157f89 */ /* 0x000ea200000e0000 */
[----:B------:R-:W-:Y:S02]  /*0ed0*/  @!P5 FMUL R9, R9, 16777216 ;  /* 0x4b8000000909d820 */ /* 0x000fe40000400000 */
[----:B------:R-:W-:Y:S01]  /*0ee0*/  FFMA R27, R29, R27, R18 ;  /* 0x0000001b1d1b7223 */ /* 0x000fe20000000012 */
[----:B0-----:R-:W-:-:S04]  /*0ef0*/  FADD R18, R16, R19 ;  /* 0x0000001310127221 */ /* 0x001fc80000000000 */
[----:B------:R-:W0:Y:S01]  /*0f00*/  SHFL.BFLY PT, R22, R27, 0x8, 0x1f ;  /* 0x0d001f001b167f89 */ /* 0x000e2200000e0000 */
[C---:B------:R-:W-:Y:S01]  /*0f10*/  FSETP.GEU.AND P5, PT, |R18|.reuse, 1.175494350822287508e-38, PT ;  /* 0x008000001200780b */ /* 0x040fe20003fae200 */
[C---:B------:R-:W-:Y:S01]  /*0f20*/  FMUL R25, R18.reuse, 0.25 ;  /* 0x3e80000012197820 */ /* 0x040fe20000400000 */
[----:B------:R-:W-:Y:S01]  /*0f30*/  FSETP.GT.AND P2, PT, |R18|, 8.50705917302346158658e+37, PT ;  /* 0x7e8000001200780b */ /* 0x000fe20003f44200 */
[----:B-1----:R-:W-:-:S03]  /*0f40*/  FMUL R9, R24, R9 ;  /* 0x0000000918097220 */ /* 0x002fc60000400000 */
[----:B------:R-:W-:Y:S02]  /*0f50*/  FSEL R26, R25, R18, P2 ;  /* 0x00000012191a7208 */ /* 0x000fe40001000000 */
[----:B------:R-:W-:Y:S02]  /*0f60*/  FSEL R24, R9, RZ, P4 ;  /* 0x000000ff09187208 */ /* 0x000fe40002000000 */
[----:B------:R-:W1:Y:S03]  /*0f70*/  SHFL.BFLY PT, R9, R18, 0x2, 0x1f ;  /* 0x0c401f0012097f89 */ /* 0x000e6600000e0000 */
[----:B------:R-:W-:Y:S01]  /*0f80*/  @!P5 FMUL R26, R26, 16777216 ;  /* 0x4b8000001a1ad820 */ /* 0x000fe20000400000 */
[----:B--2---:R-:W-:Y:S01]  /*0f90*/  FADD R21, -R0, R21 ;  /* 0x0000001500157221 */ /* 0x004fe20000000100 */
[----:B------:R-:W-:Y:S01]  /*0fa0*/  @P2 FMUL R19, R19, 0.25 ;  /* 0x3e80000013132820 */ /* 0x000fe20000400000 */
[----:B------:R-:W-:-:S02]  /*0fb0*/  FSETP.NEU.AND P2, PT, R18, RZ, PT ;  /* 0x000000ff1200720b */ /* 0x000fc40003f4d000 */
[C---:B------:R-:W-:Y:S01]  /*0fc0*/  FMUL R25, R21.reuse, R21 ;  /* 0x0000001515197220 */ /* 0x040fe20000400000 */
[----:B------:R-:W-:Y:S01]  /*0fd0*/  FFMA R21, R21, R24, R0 ;  /* 0x0000001815157223 */ /* 0x000fe20000000000 */
[----:B------:R-:W2:Y:S01]  /*0fe0*/  MUFU.RCP R26, R26 ;  /* 0x0000001a001a7308 */ /* 0x000ea20000001000 */
[----:B------:R-:W-:Y:S01]  /*0ff0*/  @!P5 FMUL R19, R19, 16777216 ;  /* 0x4b8000001313d820 */ /* 0x000fe20000400000 */
[----:B------:R-:W-:Y:S01]  /*1000*/  FMUL R25, R2, R25 ;  /* 0x0000001902197220 */ /* 0x000fe20000400000 */
[----:B0-----:R-:W-:Y:S01]  /*1010*/  FADD R27, R27, R22 ;  /* 0x000000161b1b7221 */ /* 0x001fe20000000000 */
[----:B------:R-:W0:Y:S01]  /*1020*/  SHFL.BFLY PT, R2, R21, 0x4, 0x1f ;  /* 0x0c801f0015027f89 */ /* 0x000e2200000e0000 */
[----:B------:R-:W-:Y:S02]  /*1030*/  ISETP.GE.AND P5, PT, R13, 0x10, PT ;  /* 0x000000100d00780c */ /* 0x000fe40003fa6270 */
[----:B------:R-:W-:-:S05]  /*1040*/  FFMA R25, R24, R25, R27 ;  /* 0x0000001918197223 */ /* 0x000fca000000001b */
[----:B------:R-:W3:Y:S01]  /*1050*/  SHFL.BFLY PT, R22, R25, 0x4, 0x1f ;  /* 0x0c801f0019167f89 */ /* 0x000ee200000e0000 */
[----:B-1----:R-:W-:Y:S01]  /*1060*/  FADD R0, R18, R9 ;  /* 0x0000000912007221 */ /* 0x002fe20000000000 */
[----:B--2---:R-:W-:-:S03]  /*1070*/  FMUL R19, R26, R19 ;  /* 0x000000131a137220 */ /* 0x004fc60000400000 */
[C---:B------:R-:W-:Y:S01]  /*1080*/  FMUL R27, R0.reuse, 0.25 ;  /* 0x3e800000001b7820 */ /* 0x040fe20000400000 */
[C---:B------:R-:W-:Y:S02]  /*1090*/  FSETP.GEU.AND P4, PT, |R0|.reuse, 1.175494350822287508e-38, PT ;  /* 0x008000000000780b */ /* 0x040fe40003f8e200 */
[----:B------:R-:W-:Y:S02]  /*10a0*/  FSEL R24, R19, RZ, P2 ;  /* 0x000000ff13187208 */ /* 0x000fe40001000000 */
[----:B------:R-:W-:Y:S01]  /*10b0*/  FSETP.GT.AND P2, PT, |R0|, 8.50705917302346158658e+37, PT ;  /* 0x7e8000000000780b */ /* 0x000fe20003f44200 */
[----:B0-----:R-:W-:-:S03]  /*10c0*/  FADD R2, -R21, R2 ;  /* 0x0000000215027221 */ /* 0x001fc60000000100 */
[----:B------:R-:W-:Y:S01]  /*10d0*/  FSEL R27, R27, R0, P2 ;  /* 0x000000001b1b7208 */ /* 0x000fe20001000000 */
[C---:B------:R-:W-:Y:S01]  /*10e0*/  FMUL R19, R2.reuse, R2 ;  /* 0x0000000202137220 */ /* 0x040fe20000400000 */
[----:B------:R-:W-:-:S03]  /*10f0*/  FFMA R21, R2, R24, R21 ;  /* 0x0000001802157223 */ /* 0x000fc60000000015 */
[----:B------:R-:W-:Y:S01]  /*1100*/  @!P4 FMUL R27, R27, 16777216 ;  /* 0x4b8000001b1bc820 */ /* 0x000fe20000400000 */
[----:B------:R-:W-:Y:S01]  /*1110*/  FMUL R16, R16, R19 ;  /* 0x0000001310107220 */ /* 0x000fe20000400000 */
[----:B---3--:R-:W-:Y:S01]  /*1120*/  FADD R25, R25, R22 ;  /* 0x0000001619197221 */ /* 0x008fe20000000000 */
[----:B------:R-:W0:Y:S01]  /*1130*/  SHFL.BFLY PT, R2, R21, 0x2, 0x1f ;  /* 0x0c401f0015027f89 */ /* 0x000e2200000e0000 */
[----:B------:R-:W1:Y:S01]  /*1140*/  MUFU.RCP R22, R27 ;  /* 0x0000001b00167308 */ /* 0x000e620000001000 */
[----:B------:R-:W-:Y:S01]  /*1150*/  @P2 FMUL R9, R9, 0.25 ;  /* 0x3e80000009092820 */ /* 0x000fe20000400000 */
[----:B------:R-:W-:Y:S01]  /*1160*/  FFMA R16, R24, R16, R25 ;  /* 0x0000001018107223 */ /* 0x000fe20000000019 */
[----:B------:R-:W2:Y:S01]  /*1170*/  SHFL.BFLY PT, R19, R0, 0x1, 0x1f ;  /* 0x0c201f0000137f89 */ /* 0x000ea200000e0000 */
[----:B------:R-:W-:Y:S01]  /*1180*/  FSETP.NEU.AND P2, PT, R0, RZ, PT ;  /* 0x000000ff0000720b */ /* 0x000fe20003f4d000 */
[----:B------:R-:W-:Y:S02]  /*1190*/  @!P4 FMUL R9, R9, 16777216 ;  /* 0x4b8000000909c820 */ /* 0x000fe40000400000 */
[----:B------:R-:W3:Y:S02]  /*11a0*/  SHFL.BFLY PT, R25, R16, 0x2, 0x1f ;  /* 0x0c401f0010197f89 */ /* 0x000ee400000e0000 */
[----:B-1----:R-:W-:-:S05]  /*11b0*/  FMUL R22, R22, R9 ;  /* 0x0000000916167220 */ /* 0x002fca0000400000 */
[----:B------:R-:W-:Y:S01]  /*11c0*/  FSEL R22, R22, RZ, P2 ;  /* 0x000000ff16167208 */ /* 0x000fe20001000000 */
[----:B0-----:R-:W-:Y:S01]  /*11d0*/  FADD R2, -R21, R2 ;  /* 0x0000000215027221 */ /* 0x001fe20000000100 */
[----:B--2---:R-:W-:-:S03]  /*11e0*/  FADD R9, R0, R19 ;  /* 0x0000001300097221 */ /* 0x004fc60000000000 */
[C---:B------:R-:W-:Y:S01]  /*11f0*/  FMUL R29, R2.reuse, R2 ;  /* 0x00000002021d7220 */ /* 0x040fe20000400000 */
[----:B------:R-:W-:Y:S01]  /*1200*/  FFMA R21, R2, R22, R21 ;  /* 0x0000001602157223 */ /* 0x000fe20000000015 */
[----:B---3--:R-:W-:Y:S01]  /*1210*/  FADD R25, R16, R25 ;  /* 0x0000001910197221 */ /* 0x008fe20000000000 */
[C---:B------:R-:W-:Y:S01]  /*1220*/  FSETP.GEU.AND P4, PT, |R9|.reuse, 1.175494350822287508e-38, PT ;  /* 0x008000000900780b */ /* 0x040fe20003f8e200 */
[----:B------:R-:W-:Y:S01]  /*1230*/  FMUL R29, R18, R29 ;  /* 0x0000001d121d7220 */ /* 0x000fe20000400000 */
[C---:B------:R-:W-:Y:S01]  /*1240*/  FMUL R16, R9.reuse, 0.25 ;  /* 0x3e80000009107820 */ /* 0x040fe20000400000 */
[----:B------:R-:W-:Y:S01]  /*1250*/  FSETP.GT.AND P2, PT, |R9|, 8.50705917302346158658e+37, PT ;  /* 0x7e8000000900780b */ /* 0x000fe20003f44200 */
[----:B------:R-:W0:Y:S01]  /*1260*/  SHFL.BFLY PT, R2, R21, 0x1, 0x1f ;  /* 0x0c201f0015027f89 */ /* 0x000e2200000e0000 */
[----:B------:R-:W-:Y:S02]  /*1270*/  FFMA R25, R22, R29, R25 ;  /* 0x0000001d16197223 */ /* 0x000fe40000000019 */
[----:B------:R-:W-:-:S03]  /*1280*/  FSEL R22, R16, R9, P2 ;  /* 0x0000000910167208 */ /* 0x000fc60001000000 */
[----:B------:R-:W1:Y:S03]  /*1290*/  SHFL.BFLY PT, R16, R25, 0x1, 0x1f ;  /* 0x0c201f0019107f89 */ /* 0x000e6600000e0000 */
[----:B------:R-:W-:-:S03]  /*12a0*/  @!P4 FMUL R22, R22, 16777216 ;  /* 0x4b8000001616c820 */ /* 0x000fc60000400000 */
[----:B------:R-:W-:Y:S01]  /*12b0*/  @P2 FMUL R19, R19, 0.25 ;  /* 0x3e80000013132820 */ /* 0x000fe20000400000 */
[----:B------:R-:W-:Y:S02]  /*12c0*/  FSETP.NEU.AND P2, PT, R9, RZ, PT ;  /* 0x000000ff0900720b */ /* 0x000fe40003f4d000 */
[----:B------:R-:W2:Y:S01]  /*12d0*/  MUFU.RCP R22, R22 ;  /* 0x0000001600167308 */ /* 0x000ea20000001000 */
[----:B------:R-:W-:Y:S01]  /*12e0*/  @!P4 FMUL R19, R19, 16777216 ;  /* 0x4b8000001313c820 */ /* 0x000fe20000400000 */
[----:B------:R-:W-:Y:S01]  /*12f0*/  LOP3.LUT P4, RZ, R13, 0x1f, RZ, 0xc0, !PT ;  /* 0x0000001f0dff7812 */ /* 0x000fe2000788c0ff */
[----:B0-----:R-:W-:-:S04]  /*1300*/  FADD R18, -R21, R2 ;  /* 0x0000000215127221 */ /* 0x001fc80000000100 */
[----:B------:R-:W-:Y:S01]  /*1310*/  FMUL R27, R18, R18 ;  /* 0x00000012121b7220 */ /* 0x000fe20000400000 */
[----:B-1----:R-:W-:Y:S01]  /*1320*/  FADD R16, R25, R16 ;  /* 0x0000001019107221 */ /* 0x002fe20000000000 */
[----:B--2---:R-:W-:Y:S02]  /*1330*/  FMUL R19, R22, R19 ;  /* 0x0000001316137220 */ /* 0x004fe40000400000 */
[----:B------:R-:W-:Y:S01]  /*1340*/  FMUL R27, R0, R27 ;  /* 0x0000001b001b7220 */ /* 0x000fe20000400000 */
[----:B------:R-:W-:Y:S02]  /*1350*/  SHF.R.U32.HI R0, RZ, 0x3, R13 ;  /* 0x00000003ff007819 */ /* 0x000fe4000001160d */
[----:B------:R-:W-:Y:S01]  /*1360*/  F2FP.BF16.PACK_AB R22, R20, R3 ;  /* 0x000000031416723e */ /* 0x000fe200000010ff */
[----:B------:R-:W-:Y:S01]  /*1370*/  IMAD.WIDE R2, R17, R10, c[0x0][0x160] ;  /* 0x0000580011027625 */ /* 0x000fe200078e020a */
[----:B------:R-:W-:Y:S02]  /*1380*/  FSEL R19, R19, RZ, P2 ;  /* 0x000000ff13137208 */ /* 0x000fe40001000000 */
[----:B------:R-:W-:-:S02]  /*1390*/  LOP3.LUT R8, R0, 0x3c, RZ, 0xc0, !PT ;  /* 0x0000003c00087812 */ /* 0x000fc400078ec0ff */
[----:B------:R-:W-:Y:S01]  /*13a0*/  @P1 STG.E.64 [R2.64], R22 ;  /* 0x0000001602001986 */ /* 0x000fe2000c101b04 */
[----:B------:R-:W-:Y:S01]  /*13b0*/  FFMA R21, R18, R19, R21 ;  /* 0x0000001312157223 */ /* 0x000fe20000000015 */
[----:B------:R-:W-:Y:S02]  /*13c0*/  FFMA R27, R19, R27, R16 ;  /* 0x0000001b131b7223 */ /* 0x000fe40000000010 */
[----:B------:R-:W-:Y:S04]  /*13d0*/  @!P4 STS [R8+0x80], R9 ;  /* 0x000080090800c388 */ /* 0x000fe80000000800 */
[----:B------:R-:W-:Y:S04]  /*13e0*/  @!P4 STS [R8], R21 ;  /* 0x000000150800c388 */ /* 0x000fe80000000800 */
[----:B------:R-:W-:Y:S04]  /*13f0*/  @!P4 STS [R8+0x40], R27 ;  /* 0x0000401b0800c388 */ /* 0x000fe80000000800 */
[----:B------:R-:W-:Y:S06]  /*1400*/  BAR.SYNC.DEFER_BLOCKING 0x0 ;  /* 0x0000000000007b1d */ /* 0x000fec0000010000 */
[----:B------:R-:W0:Y:S04]  /*1410*/  @!P5 LDS R12, [R13.X4+0x80] ;  /* 0x000080000d0cd984 */ /* 0x000e280000004800 */
[----:B------:R-:W-:Y:S04]  /*1420*/  @!P5 LDS R14, [R13.X4] ;  /* 0x000000000d0ed984 */ /* 0x000fe80000004800 */
[----:B------:R-:W1:Y:S04]  /*1430*/  @!P5 LDS R15, [R13.X4+0x40] ;  /* 0x000040000d0fd984 */ /* 0x000e680000004800 */
[----:B0-----:R-:W0:Y:S04]  /*1440*/  SHFL.BFLY PT, R19, R12, 0x8, 0x1f ;  /* 0x0d001f000c137f89 */ /* 0x001e2800000e0000 */
[----:B-1----:R-:W1:Y:S01]  /*1450*/  SHFL.BFLY PT, R16, R15, 0x8, 0x1f ;  /* 0x0d001f000f107f89 */ /* 0x002e6200000e0000 */
[----:B0-----:R-:W-:-:S04]  /*1460*/  FADD R0, R12, R19 ;  /* 0x000000130c007221 */ /* 0x001fc80000000000 */
[C---:B------:R-:W-:Y:S01]  /*1470*/  FMUL R9, R0.reuse, 0.25 ;  /* 0x3e80000000097820 */ /* 0x040fe20000400000 */
[C---:B------:R-:W-:Y:S01]  /*1480*/  FSETP.GEU.AND P4, PT, |R0|.reuse, 1.175494350822287508e-38, PT ;  /* 0x008000000000780b */ /* 0x040fe20003f8e200 */
[----:B------:R-:W0:Y:S01]  /*1490*/  SHFL.BFLY PT, R23, R0, 0x4, 0x1f ;  /* 0x0c801f0000177f89 */ /* 0x000e2200000e0000 */
[----:B------:R-:W-:Y:S01]  /*14a0*/  FSETP.GT.AND P2, PT, |R0|, 8.50705917302346158658e+37, PT ;  /* 0x7e8000000000780b */ /* 0x000fe20003f44200 */
[----:B-1----:R-:W-:-:S03]  /*14b0*/  FADD R15, R15, R16 ;  /* 0x000000100f0f7221 */ /* 0x002fc60000000000 */
[----:B------:R-:W-:Y:S02]  /*14c0*/  FSEL R18, R9, R0, P2 ;  /* 0x0000000009127208 */ /* 0x000fe40001000000 */
[----:B------:R-:W1:Y:S05]  /*14d0*/  SHFL.BFLY PT, R9, R14, 0x8, 0x1f ;  /* 0x0d001f000e097f89 */ /* 0x000e6a00000e0000 */
[----:B------:R-:W-:Y:S02]  /*14e0*/  @!P4 FMUL R18, R18, 16777216 ;  /* 0x4b8000001212c820 */ /* 0x000fe40000400000 */
[----:B------:R-:W-:-:S04]  /*14f0*/  @P2 FMUL R19, R19, 0.25 ;  /* 0x3e80000013132820 */ /* 0x000fc80000400000 */
[----:B------:R-:W2:Y:S01]  /*1500*/  MUFU.RCP R18, R18 ;  /* 0x0000001200127308 */ /* 0x000ea20000001000 */
[----:B------:R-:W-:Y:S01]  /*1510*/  @!P4 FMUL R19, R19, 16777216 ;  /* 0x4b8000001313c820 */ /* 0x000fe20000400000 */
[C---:B------:R-:W-:Y:S01]  /*1520*/  FSETP.NEU.AND P4, PT, R0.reuse, RZ, PT ;  /* 0x000000ff0000720b */ /* 0x040fe20003f8d000 */
[----:B0-----:R-:W-:-:S04]  /*1530*/  FADD R8, R0, R23 ;  /* 0x0000001700087221 */ /* 0x001fc80000000000 */
[C---:B------:R-:W-:Y:S01]  /*1540*/  FMUL R25, R8.reuse, 0.25 ;  /* 0x3e80000008197820 */ /* 0x040fe20000400000 */
[C---:B------:R-:W-:Y:S02]  /*1550*/  FSETP.GEU.AND P5, PT, |R8|.reuse, 1.175494350822287508e-38, PT ;  /* 0x008000000800780b */ /* 0x040fe40003fae200 */
[----:B------:R-:W-:Y:S01]  /*1560*/  FSETP.GT.AND P2, PT, |R8|, 8.50705917302346158658e+37, PT ;  /* 0x7e8000000800780b */ /* 0x000fe20003f44200 */
[----:B--2---:R-:W-:Y:S01]  /*1570*/  FMUL R20, R18, R19 ;  /* 0x0000001312147220 */ /* 0x004fe20000400000 */
[----:B-1----:R-:W-:Y:S02]  /*1580*/  FADD R19, -R14, R9 ;  /* 0x000000090e137221 */ /* 0x002fe40000000100 */
[----:B------:R-:W-:Y:S01]  /*1590*/  FSEL R25, R25, R8, P2 ;  /* 0x0000000819197208 */ /* 0x000fe20001000000 */
[----:B------:R-:W0:Y:S01]  /*15a0*/  SHFL.BFLY PT, R9, R8, 0x2, 0x1f ;  /* 0x0c401f0008097f89 */ /* 0x000e2200000e0000 */
[----:B------:R-:W-:Y:S01]  /*15b0*/  FSEL R20, R20, RZ, P4 ;  /* 0x000000ff14147208 */ /* 0x000fe20002000000 */
[----:B------:R-:W-:Y:S01]  /*15c0*/  FMUL R21, R19, R19 ;  /* 0x0000001313157220 */ /* 0x000fe20000400000 */
[----:B------:R-:W-:-:S03]  /*15d0*/  FSETP.NEU.AND P4, PT, R8, RZ, PT ;  /* 0x000000ff0800720b */ /* 0x000fc60003f8d000 */
[----:B------:R-:W-:Y:S01]  /*15e0*/  @!P5 FMUL R25, R25, 16777216 ;  /* 0x4b8000001919d820 */ /* 0x000fe20000400000 */
[----:B------:R-:W-:Y:S01]  /*15f0*/  FFMA R14, R19, R20, R14 ;  /* 0x00000014130e7223 */ /* 0x000fe2000000000e */
[----:B------:R-:W-:Y:S02]  /*1600*/  FMUL R21, R12, R21 ;  /* 0x000000150c157220 */ /* 0x000fe40000400000 */
[----:B------:R-:W1:Y:S01]  /*1610*/  MUFU.RCP R18, R25 ;  /* 0x0000001900127308 */ /* 0x000e620000001000 */
[----:B------:R-:W-:Y:S01]  /*1620*/  @P2 FMUL R23, R23, 0.25 ;  /* 0x3e80000017172820 */ /* 0x000fe20000400000 */
[----:B------:R-:W2:Y:S01]  /*1630*/  SHFL.BFLY PT, R19, R14, 0x4, 0x1f ;  /* 0x0c801f000e137f89 */ /* 0x000ea200000e0000 */
[----:B------:R-:W-:Y:S02]  /*1640*/  FFMA R21, R20, R21, R15 ;  /* 0x0000001514157223 */ /* 0x000fe4000000000f */
[----:B------:R-:W-:-:S03]  /*1650*/  @!P5 FMUL R23, R23, 16777216 ;  /* 0x4b8000001717d820 */ /* 0x000fc60000400000 */
[----:B------:R-:W3:Y:S01]  /*1660*/  SHFL.BFLY PT, R16, R21, 0x4, 0x1f ;  /* 0x0c801f0015107f89 */ /* 0x000ee200000e0000 */
[----:B0-----:R-:W-:Y:S01]  /*1670*/  FADD R12, R8, R9 ;  /* 0x00000009080c7221 */ /* 0x001fe20000000000 */
[----:B-1----:R-:W-:-:S03]  /*1680*/  FMUL R18, R18, R23 ;  /* 0x0000001712127220 */ /* 0x002fc60000400000 */
[C---:B------:R-:W-:Y:S01]  /*1690*/  FMUL R23, R12.reuse, 0.25 ;  /* 0x3e8000000c177820 */ /* 0x040fe20000400000 */
[C---:B------:R-:W-:Y:S01]  /*16a0*/  FSETP.GEU.AND P5, PT, |R12|.reuse, 1.175494350822287508e-38, PT ;  /* 0x008000000c00780b */ /* 0x040fe20003fae200 */
[----:B------:R-:W0:Y:S01]  /*16b0*/  SHFL.BFLY PT, R15, R12, 0x1, 0x1f ;  /* 0x0c201f000c0f7f89 */ /* 0x000e2200000e0000 */
[----:B------:R-:W-:Y:S02]  /*16c0*/  FSETP.GT.AND P2, PT, |R12|, 8.50705917302346158658e+37, PT ;  /* 0x7e8000000c00780b */ /* 0x000fe40003f44200 */
[----:B------:R-:W-:Y:S02]  /*16d0*/  FSEL R18, R18, RZ, P4 ;  /* 0x000000ff12127208 */ /* 0x000fe40002000000 */
[----:B------:R-:W-:Y:S01]  /*16e0*/  FSEL R20, R23, R12, P2 ;  /* 0x0000000c17147208 */ /* 0x000fe20001000000 */
[----:B--2---:R-:W-:-:S04]  /*16f0*/  FADD R19, -R14, R19 ;  /* 0x000000130e137221 */ /* 0x004fc80000000100 */
[C---:B------:R-:W-:Y:S01]  /*1700*/  FMUL R23, R19.reuse, R19 ;  /* 0x0000001313177220 */ /* 0x040fe20000400000 */
[----:B------:R-:W-:Y:S01]  /*1710*/  FFMA R14, R19, R18, R14 ;  /* 0x00000012130e7223 */ /* 0x000fe2000000000e */
[----:B------:R-:W-:Y:S01]  /*1720*/  @!P5 FMUL R20, R20, 16777216 ;  /* 0x4b8000001414d820 */ /* 0x000fe20000400000 */
[----:B---3--:R-:W-:Y:S01]  /*1730*/  FADD R21, R21, R16 ;  /* 0x0000001015157221 */ /* 0x008fe20000000000 */
[----:B------:R-:W-:Y:S01]  /*1740*/  FMUL R23, R0, R23 ;  /* 0x0000001700177220 */ /* 0x000fe20000400000 */
[----:B------:R-:W-:Y:S01]  /*1750*/  @P2 FMUL R9, R9, 0.25 ;  /* 0x3e80000009092820 */ /* 0x000fe20000400000 */
[----:B------:R-:W1:Y:S01]  /*1760*/  SHFL.BFLY PT, R19, R14, 0x2, 0x1f ;  /* 0x0c401f000e137f89 */ /* 0x000e6200000e0000 */
[----:B------:R-:W-:Y:S01]  /*1770*/  FSETP.NEU.AND P2, PT, R12, RZ, PT ;  /* 0x000000ff0c00720b */ /* 0x000fe20003f4d000 */
[----:B------:R-:W2:Y:S01]  /*1780*/  MUFU.RCP R20, R20 ;  /* 0x0000001400147308 */ /* 0x000ea20000001000 */
[----:B------:R-:W-:Y:S01]  /*1790*/  FFMA R21, R18, R23, R21 ;  /* 0x0000001712157223 */ /* 0x000fe20000000015 */
[----:B------:R-:W-:-:S04]  /*17a0*/  @!P5 FMUL R9, R9, 16777216 ;  /* 0x4b8000000909d820 */ /* 0x000fc80000400000 */
[----:B------:R-:W3:Y:S01]  /*17b0*/  SHFL.BFLY PT, R16, R21, 0x2, 0x1f ;  /* 0x0c401f0015107f89 */ /* 0x000ee200000e0000 */
[----:B0-----:R-:W-:-:S04]  /*17c0*/  FADD R0, R12, R15 ;  /* 0x0000000f0c007221 */ /* 0x001fc80000000000 */
[C---:B------:R-:W-:Y:S01]  /*17d0*/  FMUL R25, R0.reuse, 0.25 ;  /* 0x3e80000000197820 */ /* 0x040fe20000400000 */
[----:B------:R-:W-:Y:S01]  /*17e0*/  FSETP.GEU.AND P4, PT, |R0|, 1.175494350822287508e-38, PT ;  /* 0x008000000000780b */ /* 0x000fe20003f8e200 */
[----:B--2---:R-:W-:-:S05]  /*17f0*/  FMUL R9, R20, R9 ;  /* 0x0000000914097220 */ /* 0x004fca0000400000 */
[----:B------:R-:W-:Y:S01]  /*1800*/  FSEL R9, R9, RZ, P2 ;  /* 0x000000ff09097208 */ /* 0x000fe20001000000 */
[----:B-1----:R-:W-:Y:S01]  /*1810*/  FADD R19, -R14, R19 ;  /* 0x000000130e137221 */ /* 0x002fe20000000100 */
[----:B------:R-:W-:-:S03]  /*1820*/  FSETP.GT.AND P2, PT, |R0|, 8.50705917302346158658e+37, PT ;  /* 0x7e8000000000780b */ /* 0x000fc60003f44200 */
[C---:B------:R-:W-:Y:S01]  /*1830*/  FMUL R23, R19.reuse, R19 ;  /* 0x0000001313177220 */ /* 0x040fe20000400000 */
[----:B------:R-:W-:Y:S01]  /*1840*/  FFMA R14, R19, R9, R14 ;  /* 0x00000009130e7223 */ /* 0x000fe2000000000e */
[----:B------:R-:W-:Y:S01]  /*1850*/  FSEL R25, R25, R0, P2 ;  /* 0x0000000019197208 */ /* 0x000fe20001000000 */
[----:B---3--:R-:W-:Y:S01]  /*1860*/  FADD R16, R21, R16 ;  /* 0x0000001015107221 */ /* 0x008fe20000000000 */
[----:B------:R-:W-:Y:S02]  /*1870*/  FMUL R23, R8, R23 ;  /* 0x0000001708177220 */ /* 0x000fe40000400000 */
[----:B------:R-:W0:Y:S01]  /*1880*/  SHFL.BFLY PT, R19, R14, 0x1, 0x1f ;  /* 0x0c201f000e137f89 */ /* 0x000e2200000e0000 */
[----:B------:R-:W-:Y:S01]  /*1890*/  @!P4 FMUL R25, R25, 16777216 ;  /* 0x4b8000001919c820 */ /* 0x000fe20000400000 */
[----:B------:R-:W-:Y:S02]  /*18a0*/  FFMA R16, R9, R23, R16 ;  /* 0x0000001709107223 */ /* 0x000fe40000000010 */
[----:B------:R-:W-:Y:S01]  /*18b0*/  @P2 FMUL R15, R15, 0.25 ;  /* 0x3e8000000f0f2820 */ /* 0x000fe20000400000 */
[----:B------:R-:W1:Y:S01]  /*18c0*/  MUFU.RCP R8, R25 ;  /* 0x0000001900087308 */ /* 0x000e620000001000 */
[----:B------:R-:W-:Y:S01]  /*18d0*/  LOP3.LUT P2, RZ, R13, 0xf, RZ, 0xc0, !PT ;  /* 0x0000000f0dff7812 */ /* 0x000fe2000784c0ff */
[----:B------:R-:W2:Y:S01]  /*18e0*/  SHFL.BFLY PT, R9, R16, 0x1, 0x1f ;  /* 0x0c201f0010097f89 */ /* 0x000ea200000e0000 */
[----:B------:R-:W-:Y:S01]  /*18f0*/  @!P4 FMUL R15, R15, 16777216 ;  /* 0x4b8000000f0fc820 */ /* 0x000fe20000400000 */
[----:B------:R-:W-:-:S02]  /*1900*/  FSETP.NEU.AND P4, PT, R0, RZ, PT ;  /* 0x000000ff0000720b */ /* 0x000fc40003f8d000 */
[----:B------:R-:W-:Y:S01]  /*1910*/  ISETP.LT.AND P2, PT, R13, 0x10, !P2 ;  /* 0x000000100d00780c */ /* 0x000fe20005741270 */
[----:B-1----:R-:W-:Y:S01]  /*1920*/  FMUL R8, R8, R15 ;  /* 0x0000000f08087220 */ /* 0x002fe20000400000 */
[----:B0-----:R-:W-:-:S11]  /*1930*/  FADD R19, -R14, R19 ;  /* 0x000000130e137221 */ /* 0x001fd60000000100 */
[----:B------:R-:W-:Y:S01]  /*1940*/  @P2 STS [R13.X4+0x80], R0 ;  /* 0x000080000d002388 */ /* 0x000fe20000004800 */
[----:B------:R-:W-:Y:S01]  /*1950*/  FSEL R8, R8, RZ, P4 ;  /* 0x000000ff08087208 */ /* 0x000fe20002000000 */
[----:B------:R-:W-:Y:S01]  /*1960*/  FMUL R15, R19, R19 ;  /* 0x00000013130f7220 */ /* 0x000fe20000400000 */
[----:B--2---:R-:W-:-:S03]  /*1970*/  FADD R9, R16, R9 ;  /* 0x0000000910097221 */ /* 0x004fc60000000000 */
[----:B------:R-:W-:Y:S01]  /*1980*/  FMUL R15, R12, R15 ;  /* 0x0000000f0c0f7220 */ /* 0x000fe20000400000 */
[----:B------:R-:W-:-:S03]  /*1990*/  FFMA R12, R19, R8, R14 ;  /* 0x00000008130c7223 */ /* 0x000fc6000000000e */
[----:B------:R-:W-:Y:S02]  /*19a0*/  FFMA R16, R8, R15, R9 ;  /* 0x0000000f08107223 */ /* 0x000fe40000000009 */
[----:B------:R-:W-:Y:S04]  /*19b0*/  @P2 STS [R13.X4], R12 ;  /* 0x0000000c0d002388 */ /* 0x000fe80000004800 */
[----:B------:R-:W-:Y:S04]  /*19c0*/  @P2 STS [R13.X4+0x40], R16 ;  /* 0x000040100d002388 */ /* 0x000fe80000004800 */
[----:B------:R-:W-:Y:S01]  /*19d0*/  BAR.SYNC.DEFER_BLOCKING 0x0 ;  /* 0x0000000000007b1d */ /* 0x000fe20000010000 */
[----:B------:R-:W-:Y:S01]  /*19e0*/  CS2R R14, SRZ ;  /* 0x00000000000e7805 */ /* 0x000fe2000001ff00 */
[----:B------:R-:W-:-:S04]  /*19f0*/  IMAD.WIDE R24, R11, R10, c[0x0][0x160] ;  /* 0x000058000b187625 */ /* 0x000fc800078e020a */
[----:B------:R-:W2:Y:S04]  /*1a00*/  LDG.E.EL.64 R22, [R6.64+0x4800] ;  /* 0x0048000406167981 */ /* 0x000ea8000c2e1b00 */
[----:B------:R-:W3:Y:S04]  /*1a10*/  LDG.E.EL.64 R20, [R4.64+0x4800] ;  /* 0x0048000404147981 */ /* 0x000ee8000c2e1b00 */
[----:B------:R-:W4:Y:S04]  /*1a20*/  LDG.E.EL.64 R18, [R6.64+0x6000] ;  /* 0x0060000406127981 */ /* 0x000f28000c2e1b00 */
[----:B------:R-:W5:Y:S04]  /*1a30*/  LDG.E.EL.64 R8, [R4.64+0x6000] ;  /* 0x0060000404087981 */ /* 0x000f68000c2e1b00 */
[----:B------:R0:W4:Y:S04]  /*1a40*/  @!P3 LDG.E.EF.64 R14, [R24.64] ;  /* 0x00000004180eb981 */ /* 0x000128000c0e1b00 */
[----:B------:R-:W1:Y:S04]  /*1a50*/  LDS R26, [0x40] ;  /* 0x00004000ff1a7984 */ /* 0x000e680000000800 */
[----:B------:R-:W2:Y:S01]  /*1a60*/  LDS R0, [RZ] ;  /* 0x00000000ff007984 */ /* 0x000ea20000000800 */
[----:B0-----:R-:W-:-:S05]  /*1a70*/  MOV R25, 0x39aaaaab ;  /* 0x39aaaaab00197802 */ /* 0x001fca0000000f00 */
[----:B-1----:R-:W-:Y:S01]  /*1a80*/  FFMA R26, R26, R25, 9.9999999747524270788e-07 ;  /* 0x358637bd1a1a7423 */ /* 0x002fe20000000019 */
[C---:B--2---:R-:W-:Y:S02]  /*1a90*/  PRMT R12, R22.reuse, 0x7632, R12 ;  /* 0x00007632160c7816 */ /* 0x044fe4000000000c */
[----:B------:R-:W-:Y:S02]  /*1aa0*/  SHF.L.U32 R22, R22, 0x10, RZ ;  /* 0x0000001016167819 */ /* 0x000fe400000006ff */
[----:B---3--:R-:W-:Y:S02]  /*1ab0*/  SHF.L.U32 R27, R20, 0x10, RZ ;  /* 0x00000010141b7819 */ /* 0x008fe400000006ff */
[----:B------:R-:W-:Y:S02]  /*1ac0*/  SHF.L.U32 R16, R12, 0x10, RZ ;  /* 0x000000100c107819 */ /* 0x000fe400000006ff */
[----:B------:R-:W-:Y:S01]  /*1ad0*/  SHF.L.U32 R28, R23, 0x10, RZ ;  /* 0x00000010171c7819 */ /* 0x000fe200000006ff */
[----:B------:R-:W-:Y:S01]  /*1ae0*/  FADD R12, R22, R27 ;  /* 0x0000001b160c7221 */ /* 0x000fe20000000000 */
[----:B------:R-:W-:-:S02]  /*1af0*/  PRMT R13, R20, 0x7632, R13 ;  /* 0x00007632140d7816 */ /* 0x000fc4000000000d */
[C---:B------:R-:W-:Y:S02]  /*1b00*/  SHF.L.U32 R31, R21.reuse, 0x10, RZ ;  /* 0x00000010151f7819 */ /* 0x040fe400000006ff */
[----:B------:R-:W-:Y:S02]  /*1b10*/  PRMT R22, R21, 0x7632, R22 ;  /* 0x0000763215167816 */ /* 0x000fe40000000016 */
[C---:B----4-:R-:W-:Y:S02]  /*1b20*/  PRMT R20, R18.reuse, 0x7632, R20 ;  /* 0x0000763212147816 */ /* 0x050fe40000000014 */
[----:B------:R-:W-:Y:S02]  /*1b30*/  SHF.L.U32 R21, R18, 0x10, RZ ;  /* 0x0000001012157819 */ /* 0x000fe400000006ff */
[C---:B-----5:R-:W-:Y:S02]  /*1b40*/  PRMT R18, R8.reuse, 0x7632, R18 ;  /* 0x0000763208127816 */ /* 0x060fe40000000012 */
[----:B------:R-:W-:-:S02]  /*1b50*/  SHF.L.U32 R8, R8, 0x10, RZ ;  /* 0x0000001008087819 */ /* 0x000fc400000006ff */
[----:B------:R-:W-:Y:S01]  /*1b60*/  SHF.L.U32 R29, R13, 0x10, RZ ;  /* 0x000000100d1d7819 */ /* 0x000fe200000006ff */
[----:B------:R-:W-:Y:S01]  /*1b70*/  FADD R13, R28, R31 ;  /* 0x0000001f1c0d7221 */ /* 0x000fe20000000000 */
[----:B------:R-:W-:Y:S02]  /*1b80*/  PRMT R23, R23, 0x7632, R23 ;  /* 0x0000763217177816 */ /* 0x000fe40000000017 */
[----:B------:R-:W-:Y:S01]  /*1b90*/  SHF.L.U32 R24, R19, 0x10, RZ ;  /* 0x0000001013187819 */ /* 0x000fe200000006ff */
[----:B------:R-:W-:Y:S01]  /*1ba0*/  FADD R16, R16, R29 ;  /* 0x0000001d10107221 */ /* 0x000fe20000000000 */
[----:B------:R-:W-:Y:S02]  /*1bb0*/  SHF.L.U32 R25, R9, 0x10, RZ ;  /* 0x0000001009197819 */ /* 0x000fe400000006ff */
[----:B------:R-:W-:Y:S02]  /*1bc0*/  SHF.L.U32 R28, R22, 0x10, RZ ;  /* 0x00000010161c7819 */ /* 0x000fe400000006ff */
[----:B------:R-:W-:Y:S01]  /*1bd0*/  SHF.L.U32 R22, R20, 0x10, RZ ;  /* 0x0000001014167819 */ /* 0x000fe200000006ff */
[----:B------:R-:W-:Y:S01]  /*1be0*/  FADD R20, R21, R8 ;  /* 0x0000000815147221 */ /* 0x000fe20000000000 */
[----:B------:R-:W-:Y:S01]  /*1bf0*/  SHF.L.U32 R27, R23, 0x10, RZ ;  /* 0x00000010171b7819 */ /* 0x000fe200000006ff */
[----:B------:R-:W0:Y:S01]  /*1c00*/  MUFU.RSQ R8, R26 ;  /* 0x0000001a00087308 */ /* 0x000e220000001400 */
[----:B------:R-:W-:Y:S01]  /*1c10*/  SHF.L.U32 R23, R18, 0x10, RZ ;  /* 0x0000001012177819 */ /* 0x000fe200000006ff */
[--C-:B------:R-:W-:Y:S01]  /*1c20*/  FADD R21, R24, R25.reuse ;  /* 0x0000001918157221 */ /* 0x100fe20000000000 */
[----:B------:R-:W-:Y:S01]  /*1c30*/  PRMT R24, R19, 0x7632, R24 ;  /* 0x0000763213187816 */ /* 0x000fe20000000018 */
[----:B------:R-:W-:Y:S01]  /*1c40*/  FADD R18, R27, R28 ;  /* 0x0000001c1b127221 */ /* 0x000fe20000000000 */
[----:B------:R-:W-:Y:S01]  /*1c50*/  PRMT R25, R9, 0x7632, R25 ;  /* 0x0000763209197816 */ /* 0x000fe20000000019 */
[----:B------:R-:W-:Y:S01]  /*1c60*/  FADD R22, R22, R23 ;  /* 0x0000001716167221 */ /* 0x000fe20000000000 */
[----:B------:R-:W-:Y:S01]  /*1c70*/  PRMT R9, R14, 0x7632, R9 ;  /* 0x000076320e097816 */ /* 0x000fe20000000009 */
[----:B------:R-:W-:Y:S01]  /*1c80*/  FADD R20, R20, 1 ;  /* 0x3f80000014147421 */ /* 0x000fe20000000000 */
[----:B------:R-:W-:Y:S01]  /*1c90*/  SHF.L.U32 R19, R14, 0x10, RZ ;  /* 0x000000100e137819 */ /* 0x000fe200000006ff */
[----:B------:R-:W-:Y:S01]  /*1ca0*/  FADD R21, R21, 1 ;  /* 0x3f80000015157421 */ /* 0x000fe20000000000 */
[C---:B------:R-:W-:Y:S01]  /*1cb0*/  PRMT R14, R15.reuse, 0x7632, R14 ;  /* 0x000076320f0e7816 */ /* 0x040fe2000000000e */
[----:B------:R-:W-:Y:S01]  /*1cc0*/  FADD R22, R22, 1 ;  /* 0x3f80000016167421 */ /* 0x000fe20000000000 */
[----:B------:R-:W-:Y:S01]  /*1cd0*/  SHF.L.U32 R23, R15, 0x10, RZ ;  /* 0x000000100f177819 */ /* 0x000fe200000006ff */
[----:B------:R-:W-:Y:S01]  /*1ce0*/  FADD R19, -R0, R19 ;  /* 0x0000001300137221 */ /* 0x000fe20000000100 */
[----:B------:R-:W-:-:S02]  /*1cf0*/  SHF.L.U32 R24, R24, 0x10, RZ ;  /* 0x0000001018187819 */ /* 0x000fc400000006ff */
[----:B------:R-:W-:Y:S01]  /*1d00*/  SHF.L.U32 R25, R25, 0x10, RZ ;  /* 0x0000001019197819 */ /* 0x000fe200000006ff */
[----:B------:R-:W-:Y:S01]  /*1d10*/  FADD R23, -R0, R23 ;  /* 0x0000001700177221 */ /* 0x000fe20000000100 */
[----:B------:R-:W-:Y:S01]  /*1d20*/  SHF.L.U32 R9, R9, 0x10, RZ ;  /* 0x0000001009097819 */ /* 0x000fe200000006ff */
[----:B0-----:R-:W-:Y:S01]  /*1d30*/  FMUL R19, R8, R19 ;  /* 0x0000001308137220 */ /* 0x001fe20000400000 */
[----:B------:R-:W-:Y:S01]  /*1d40*/  SHF.L.U32 R15, R14, 0x10, RZ ;  /* 0x000000100e0f7819 */ /* 0x000fe200000006ff */
[----:B------:R-:W-:Y:S01]  /*1d50*/  FADD R24, R24, R25 ;  /* 0x0000001918187221 */ /* 0x000fe20000000000 */
[----:B------:R-:W-:Y:S01]  /*1d60*/  FMUL R14, R8, R23 ;  /* 0x00000017080e7220 */ /* 0x000fe20000400000 */
[C---:B------:R-:W-:Y:S01]  /*1d70*/  FADD R9, -R0.reuse, R9 ;  /* 0x0000000900097221 */ /* 0x040fe20000000100 */
[----:B------:R-:W-:Y:S01]  /*1d80*/  FFMA R12, R19, R20, R12 ;  /* 0x00000014130c7223 */ /* 0x000fe2000000000c */
[----:B------:R-:W-:Y:S01]  /*1d90*/  FADD R15, -R0, R15 ;  /* 0x0000000f000f7221 */ /* 0x000fe20000000100 */
[----:B------:R-:W-:Y:S01]  /*1da0*/  FADD R24, R24, 1 ;  /* 0x3f80000018187421 */ /* 0x000fe20000000000 */
[----:B------:R-:W-:Y:S01]  /*1db0*/  FMUL R9, R8, R9 ;  /* 0x0000000908097220 */ /* 0x000fe20000400000 */
[----:B------:R-:W-:Y:S01]  /*1dc0*/  FFMA R13, R14, R21, R13 ;  /* 0x000000150e0d7223 */ /* 0x000fe2000000000d */
[----:B------:R-:W-:Y:S01]  /*1dd0*/  FMUL R15, R8, R15 ;  /* 0x0000000f080f7220 */ /* 0x000fe20000400000 */
[----:B------:R-:W-:Y:S01]  /*1de0*/  IMAD.WIDE R20, R11, R10, c[0x0][0x188] ;  /* 0x000062000b147625 */ /* 0x000fe200078e020a */
[----:B------:R-:W-:-:S02]  /*1df0*/  FFMA R9, R9, R22, R16 ;  /* 0x0000001609097223 */ /* 0x000fc40000000010 */
[----:B------:R-:W-:Y:S01]  /*1e00*/  FFMA R18, R15, R24, R18 ;  /* 0x000000180f127223 */ /* 0x000fe20000000012 */
[----:B------:R-:W-:Y:S02]  /*1e10*/  CS2R R22, SRZ ;  /* 0x0000000000167805 */ /* 0x000fe4000001ff00 */
[----:B------:R-:W-:Y:S02]  /*1e20*/  F2FP.BF16.PACK_AB R24, R9, R12 ;  /* 0x0000000c0918723e */ /* 0x000fe400000010ff */
[----:B------:R-:W-:-:S05]  /*1e30*/  F2FP.BF16.PACK_AB R25, R18, R13 ;  /* 0x0000000d1219723e */ /* 0x000fca00000010ff */
[----:B------:R0:W-:Y:S04]  /*1e40*/  @!P3 STG.E.64 [R20.64], R24 ;  /* 0x000000181400b986 */ /* 0x0001e8000c101b04 */
[----:B------:R-:W2:Y:S01]  /*1e50*/  @P1 LDG.E.EF.64 R22, [R2.64] ;  /* 0x0000000402161981 */ /* 0x000ea2000c0e1b00 */
[----:B------:R-:W-:Y:S01]  /*1e60*/  CS2R R18, SRZ ;  /* 0x0000000000127805 */ /* 0x000fe2000001ff00 */
[----:B------:R-:W-:Y:S01]  /*1e70*/  CS2R R14, SRZ ;  /* 0x00000000000e7805 */ /* 0x000fe2000001ff00 */
[----:B------:R-:W-:-:S04]  /*1e80*/  CS2R R12, SRZ ;  /* 0x00000000000c7805 */ /* 0x000fc8000001ff00 */
[----:B------:R-:W3:Y:S04]  /*1e90*/  @!P0 LDG.E.EL.64 R18, [R6.64+0x7000] ;  /* 0x0070000406128981 */ /* 0x000ee8000c2e1b00 */
[----:B------:R-:W4:Y:S01]  /*1ea0*/  @!P0 LDG.E.EL.64 R14, [R4.64+0x7000] ;  /* 0x00700004040e8981 */ /* 0x000f22000c2e1b00 */
[----:B0-----:R-:W-:-:S03]  /*1eb0*/  CS2R R20, SRZ ;  /* 0x0000000000147805 */ /* 0x001fc6000001ff00 */
[----:B------:R0:W5:Y:S04]  /*1ec0*/  @!P0 LDG.E.EL.64 R12, [R6.64+0x5800] ;  /* 0x00580004060c8981 */ /* 0x000168000c2e1b00 */
[----:B------:R3:W5:Y:S01]  /*1ed0*/  @!P0 LDG.E.EL.64 R20, [R4.64+0x5800] ;  /* 0x0058000404148981 */ /* 0x000762000c2e1b00 */
[C---:B--2---:R-:W-:Y:S02]  /*1ee0*/  PRMT R2, R22.reuse, 0x7632, R2 ;  /* 0x0000763216027816 */ /* 0x044fe40000000002 */
[C---:B------:R-:W-:Y:S02]  /*1ef0*/  PRMT R11, R23.reuse, 0x7632, R11 ;  /* 0x00007632170b7816 */ /* 0x040fe4000000000b */
[----:B------:R-:W-:Y:S02]  /*1f00*/  SHF.L.U32 R25, R23, 0x10, RZ ;  /* 0x0000001017197819 */ /* 0x000fe400000006ff */
[----:B------:R-:W-:-:S02]  /*1f10*/  SHF.L.U32 R9, R22, 0x10, RZ ;  /* 0x0000001016097819 */ /* 0x000fc400000006ff */
[----:B------:R-:W-:Y:S01]  /*1f20*/  SHF.L.U32 R3, R2, 0x10, RZ ;  /* 0x0000001002037819 */ /* 0x000fe200000006ff */
[C---:B------:R-:W-:Y:S01]  /*1f30*/  FADD R25, -R0.reuse, R25 ;  /* 0x0000001900197221 */ /* 0x040fe20000000100 */
[----:B------:R-:W-:Y:S01]  /*1f40*/  SHF.L.U32 R23, R11, 0x10, RZ ;  /* 0x000000100b177819 */ /* 0x000fe200000006ff */
[----:B------:R-:W-:Y:S01]  /*1f50*/  FADD R9, -R0, R9 ;  /* 0x0000000900097221 */ /* 0x000fe20000000100 */
[----:B----4-:R-:W-:Y:S01]  /*1f60*/  PRMT R2, R14, 0x7632, R2 ;  /* 0x000076320e027816 */ /* 0x010fe20000000002 */
[----:B------:R-:W-:Y:S01]  /*1f70*/  FADD R11, -R0, R3 ;  /* 0x00000003000b7221 */ /* 0x000fe20000000100 */
[----:B---3--:R-:W-:Y:S01]  /*1f80*/  SHF.L.U32 R4, R18, 0x10, RZ ;  /* 0x0000001012047819 */ /* 0x008fe200000006ff */
[----:B------:R-:W-:Y:S01]  /*1f90*/  FADD R27, -R0, R23 ;  /* 0x00000017001b7221 */ /* 0x000fe20000000100 */
[----:B------:R-:W-:Y:S01]  /*1fa0*/  PRMT R0, R18, 0x7632, R0 ;  /* 0x0000763212007816 */ /* 0x000fe20000000000 */
[----:B------:R-:W-:Y:S01]  /*1fb0*/  FMUL R3, R8, R9 ;  /* 0x0000000908037220 */ /* 0x000fe20000400000 */
[----:B------:R-:W-:-:S02]  /*1fc0*/  SHF.L.U32 R5, R14, 0x10, RZ ;  /* 0x000000100e057819 */ /* 0x000fc400000006ff */
[----:B0-----:R-:W-:Y:S01]  /*1fd0*/  SHF.L.U32 R6, R0, 0x10, RZ ;  /* 0x0000001000067819 */ /* 0x001fe200000006ff */
[----:B------:R-:W-:Y:S01]  /*1fe0*/  FMUL R0, R8, R25 ;  /* 0x0000001908007220 */ /* 0x000fe20000400000 */
[----:B------:R-:W-:Y:S01]  /*1ff0*/  SHF.L.U32 R7, R2, 0x10, RZ ;  /* 0x0000001002077819 */ /* 0x000fe200000006ff */
[----:B------:R-:W-:Y:S01]  /*2000*/  FMUL R2, R8, R11 ;  /* 0x0000000b08027220 */ /* 0x000fe20000400000 */
[----:B------:R-:W-:Y:S01]  /*2010*/  SHF.L.U32 R16, R19, 0x10, RZ ;  /* 0x0000001013107819 */ /* 0x000fe200000006ff */
[----:B------:R-:W-:Y:S01]  /*2020*/  FADD R4, R4, R5 ;  /* 0x0000000504047221 */ /* 0x000fe20000000000 */
[----:B------:R-:W-:Y:S01]  /*2030*/  SHF.L.U32 R23, R15, 0x10, RZ ;  /* 0x000000100f177819 */ /* 0x000fe200000006ff */
[----:B------:R-:W-:Y:S01]  /*2040*/  FADD R11, R6, R7 ;  /* 0x00000007060b7221 */ /* 0x000fe20000000000 */
[----:B------:R-:W-:Y:S01]  /*2050*/  PRMT R19, R19, 0x7632, R19 ;  /* 0x0000763213137816 */ /* 0x000fe20000000013 */
[----:B------:R-:W-:Y:S01]  /*2060*/  FADD R4, R4, 1 ;  /* 0x3f80000004047421 */ /* 0x000fe20000000000 */
[----:B------:R-:W-:Y:S01]  /*2070*/  PRMT R15, R15, 0x7632, R15 ;  /* 0x000076320f0f7816 */ /* 0x000fe2000000000f */
[----:B------:R-:W-:Y:S01]  /*2080*/  FADD R5, R16, R23 ;  /* 0x0000001710057221 */ /* 0x000fe20000000000 */
[----:B-----5:R-:W-:Y:S01]  /*2090*/  PRMT R6, R12, 0x7632, R6 ;  /* 0x000076320c067816 */ /* 0x020fe20000000006 */
[----:B------:R-:W-:Y:S01]  /*20a0*/  FADD R11, R11, 1 ;  /* 0x3f8000000b0b7421 */ /* 0x000fe20000000000 */
[----:B------:R-:W-:Y:S01]  /*20b0*/  PRMT R7, R20, 0x7632, R7 ;  /* 0x0000763214077816 */ /* 0x000fe20000000007 */
[----:B------:R-:W-:Y:S01]  /*20c0*/  FMUL R8, R8, R27 ;  /* 0x0000001b08087220 */ /* 0x000fe20000400000 */
[----:B------:R-:W-:-:S02]  /*20d0*/  PRMT R16, R13, 0x7632, R16 ;  /* 0x000076320d107816 */ /* 0x000fc40000000010 */
[----:B------:R-:W-:Y:S02]  /*20e0*/  PRMT R18, R21, 0x7632, R18 ;  /* 0x0000763215127816 */ /* 0x000fe40000000012 */
[----:B------:R-:W-:Y:S02]  /*20f0*/  SHF.L.U32 R19, R19, 0x10, RZ ;  /* 0x0000001013137819 */ /* 0x000fe400000006ff */
[----:B------:R-:W-:Y:S02]  /*2100*/  SHF.L.U32 R14, R15, 0x10, RZ ;  /* 0x000000100f0e7819 */ /* 0x000fe400000006ff */
[----:B------:R-:W-:Y:S02]  /*2110*/  SHF.L.U32 R12, R12, 0x10, RZ ;  /* 0x000000100c0c7819 */ /* 0x000fe400000006ff */
[----:B------:R-:W-:Y:S01]  /*2120*/  SHF.L.U32 R9, R20, 0x10, RZ ;  /* 0x0000001014097819 */ /* 0x000fe200000006ff */
[----:B------:R-:W-:Y:S01]  /*2130*/  FADD R14, R19, R14 ;  /* 0x0000000e130e7221 */ /* 0x000fe20000000000 */
[----:B------:R-:W-:-:S02]  /*2140*/  SHF.L.U32 R6, R6, 0x10, RZ ;  /* 0x0000001006067819 */ /* 0x000fc400000006ff */
[----:B------:R-:W-:Y:S01]  /*2150*/  SHF.L.U32 R7, R7, 0x10, RZ ;  /* 0x0000001007077819 */ /* 0x000fe200000006ff */
[----:B------:R-:W-:Y:S01]  /*2160*/  FADD R12, R12, R9 ;  /* 0x000000090c0c7221 */ /* 0x000fe20000000000 */
[----:B------:R-:W-:Y:S01]  /*2170*/  SHF.L.U32 R13, R13, 0x10, RZ ;  /* 0x000000100d0d7819 */ /* 0x000fe200000006ff */
[----:B------:R-:W-:Y:S01]  /*2180*/  FADD R9, R5, 1 ;  /* 0x3f80000005097421 */ /* 0x000fe20000000000 */
[----:B------:R-:W-:Y:S01]  /*2190*/  SHF.L.U32 R20, R21, 0x10, RZ ;  /* 0x0000001015147819 */ /* 0x000fe200000006ff */
[----:B------:R-:W-:Y:S01]  /*21a0*/  FADD R7, R6, R7 ;  /* 0x0000000706077221 */ /* 0x000fe20000000000 */
[----:B------:R-:W-:Y:S01]  /*21b0*/  SHF.L.U32 R16, R16, 0x10, RZ ;  /* 0x0000001010107819 */ /* 0x000fe200000006ff */
[----:B------:R-:W-:Y:S01]  /*21c0*/  FADD R5, R14, 1 ;  /* 0x3f8000000e057421 */ /* 0x000fe20000000000 */
[----:B------:R-:W-:Y:S01]  /*21d0*/  SHF.L.U32 R15, R18, 0x10, RZ ;  /* 0x00000010120f7819 */ /* 0x000fe200000006ff */
[----:B------:R-:W-:Y:S01]  /*21e0*/  FADD R13, R13, R20 ;  /* 0x000000140d0d7221 */ /* 0x000fe20000000000 */
[----:B------:R-:W-:Y:S01]  /*21f0*/  FFMA R3, R3, R4, R12 ;  /* 0x0000000403037223 */ /* 0x000fe2000000000c */
[----:B------:R-:W-:Y:S01]  /*2200*/  FFMA R2, R2, R11, R7 ;  /* 0x0000000b02027223 */ /* 0x000fe20000000007 */
[----:B------:R-:W-:Y:S01]  /*2210*/  IMAD.WIDE R10, R17, R10, c[0x0][0x188] ;  /* 0x00006200110a7625 */ /* 0x000fe200078e020a */
[----:B------:R-:W-:Y:S01]  /*2220*/  FADD R15, R16, R15 ;  /* 0x0000000f100f7221 */ /* 0x000fe20000000000 */
[----:B------:R-:W-:-:S02]  /*2230*/  FFMA R0, R0, R9, R13 ;  /* 0x0000000900007223 */ /* 0x000fc4000000000d */
[----:B------:R-:W-:Y:S01]  /*2240*/  F2FP.BF16.PACK_AB R2, R2, R3 ;  /* 0x000000030202723e */ /* 0x000fe200000010ff */
[----:B------:R-:W-:-:S05]  /*2250*/  FFMA R5, R8, R5, R15 ;  /* 0x0000000508057223 */ /* 0x000fca000000000f */
[----:B------:R-:W-:Y:S01]  /*2260*/  F2FP.BF16.PACK_AB R3, R5, R0 ;  /* 0x000000000503723e */ /* 0x000fe200000010ff */
[----:B------:R-:W-:Y:S06]  /*2270*/  @!P1 EXIT ;  /* 0x000000000000994d */ /* 0x000fec0003800000 */
[----:B------:R-:W-:Y:S01]  /*2280*/  STG.E.64 [R10.64], R2 ;  /* 0x000000020a007986 */ /* 0x000fe2000c101b04 */
[----:B------:R-:W-:Y:S05]  /*2290*/  EXIT ;  /* 0x000000000000794d */ /* 0x000fea0003800000 */
.L_x_0:
[----:B------:R-:W-:-:S00]  /*22a0*/  BRA `(.L_x_0) ;  /* 0xfffffff000007947 */ /* 0x000fc0000383ffff */
[----:B------:R-:W-:-:S00]  /*22b0*/  NOP ;  /* 0x0000000000007918 */ /* 0x000fc00000000000 */
        /* <DEDUP_REMOVED lines=12> */
.L_x_1:


//--------------------- .nv.global.init           --------------------------
	.section	.nv.global.init,"aw",@progbits
.nv.global.init:
	.type		_$_str,@object
	.size		_$_str,(.L_0 - _$_str)
_$_str:
        /*0000*/ 	.byte	0x5f, 0x5f, 0x43, 0x55, 0x44, 0x41, 0x5f, 0x46, 0x54, 0x5a, 0x00
.L_0:


//--------------------- .nv.shared.triton_red_fused_add_mul_native_layer_norm_13 --------------------------
	.section	.nv.shared.triton_red_fused_add_mul_native_layer_norm_13,"aw",@nobits
	.sectionflags	@""
	.align	16
